//
// Generated by NVIDIA NVVM Compiler
//
// Compiler Build ID: CL-36424714
// Cuda compilation tools, release 13.0, V13.0.88
// Based on NVVM 20.0.0
//

.version 9.0
.target sm_100
.address_size 64

	// .globl	_Z17threadTile2x2GemmILi64ELi64ELi16EEvPKfS1_Pfiii
// _ZZ17threadTile2x2GemmILi64ELi64ELi16EEvPKfS1_PfiiiE2As has been demoted
// _ZZ17threadTile2x2GemmILi64ELi64ELi16EEvPKfS1_PfiiiE2Bs has been demoted
// _ZZ17threadTile4x4GemmILi64ELi64ELi16EEvPKfS1_PfiiiE2As has been demoted
// _ZZ17threadTile4x4GemmILi64ELi64ELi16EEvPKfS1_PfiiiE2Bs has been demoted

.visible .entry _Z17threadTile2x2GemmILi64ELi64ELi16EEvPKfS1_Pfiii(
	.param .u64 .ptr .align 1 _Z17threadTile2x2GemmILi64ELi64ELi16EEvPKfS1_Pfiii_param_0,
	.param .u64 .ptr .align 1 _Z17threadTile2x2GemmILi64ELi64ELi16EEvPKfS1_Pfiii_param_1,
	.param .u64 .ptr .align 1 _Z17threadTile2x2GemmILi64ELi64ELi16EEvPKfS1_Pfiii_param_2,
	.param .u32 _Z17threadTile2x2GemmILi64ELi64ELi16EEvPKfS1_Pfiii_param_3,
	.param .u32 _Z17threadTile2x2GemmILi64ELi64ELi16EEvPKfS1_Pfiii_param_4,
	.param .u32 _Z17threadTile2x2GemmILi64ELi64ELi16EEvPKfS1_Pfiii_param_5
)
{
	.reg .pred 	%p<22>;
	.reg .b32 	%r<59>;
	.reg .b32 	%f<155>;
	.reg .b64 	%rd<15>;
	// demoted variable
	.shared .align 4 .b8 _ZZ17threadTile2x2GemmILi64ELi64ELi16EEvPKfS1_PfiiiE2As[4160];
	// demoted variable
	.shared .align 4 .b8 _ZZ17threadTile2x2GemmILi64ELi64ELi16EEvPKfS1_PfiiiE2Bs[4160];
	ld.param.u64 	%rd6, [_Z17threadTile2x2GemmILi64ELi64ELi16EEvPKfS1_Pfiii_param_0];
	ld.param.u64 	%rd7, [_Z17threadTile2x2GemmILi64ELi64ELi16EEvPKfS1_Pfiii_param_1];
	ld.param.u64 	%rd8, [_Z17threadTile2x2GemmILi64ELi64ELi16EEvPKfS1_Pfiii_param_2];
	ld.param.u32 	%r27, [_Z17threadTile2x2GemmILi64ELi64ELi16EEvPKfS1_Pfiii_param_3];
	ld.param.u32 	%r28, [_Z17threadTile2x2GemmILi64ELi64ELi16EEvPKfS1_Pfiii_param_4];
	ld.param.u32 	%r29, [_Z17threadTile2x2GemmILi64ELi64ELi16EEvPKfS1_Pfiii_param_5];
	cvta.to.global.u64 	%rd1, %rd8;
	mov.u32 	%r1, %tid.x;
	mov.u32 	%r2, %tid.y;
	mov.u32 	%r30, %ctaid.y;
	shl.b32 	%r3, %r30, 6;
	shl.b32 	%r31, %r2, 1;
	add.s32 	%r4, %r3, %r31;
	mov.u32 	%r32, %ctaid.x;
	shl.b32 	%r5, %r32, 6;
	shl.b32 	%r33, %r1, 1;
	add.s32 	%r6, %r5, %r33;
	shl.b32 	%r34, %r2, 5;
	add.s32 	%r7, %r34, %r1;
	setp.lt.s32 	%p1, %r29, 1;
	mov.f32 	%f151, 0f00000000;
	mov.f32 	%f152, %f151;
	mov.f32 	%f153, %f151;
	mov.f32 	%f154, %f151;
	@%p1 bra 	$L__BB0_9;
	shr.u32 	%r55, %r7, 6;
	and.b32  	%r36, %r7, 63;
	add.s32 	%r9, %r36, %r3;
	add.s32 	%r10, %r36, %r5;
	mov.u32 	%r37, _ZZ17threadTile2x2GemmILi64ELi64ELi16EEvPKfS1_PfiiiE2Bs;
	mad.lo.s32 	%r38, %r55, 260, %r37;
	shl.b32 	%r39, %r7, 2;
	and.b32  	%r40, %r39, 252;
	add.s32 	%r11, %r38, %r40;
	shl.b32 	%r41, %r2, 3;
	shl.b32 	%r42, %r1, 3;
	mov.u32 	%r43, _ZZ17threadTile2x2GemmILi64ELi64ELi16EEvPKfS1_PfiiiE2As;
	add.s32 	%r12, %r43, %r41;
	add.s32 	%r13, %r37, %r42;
	mad.lo.s32 	%r44, %r28, %r55, %r5;
	add.s32 	%r57, %r44, %r36;
	shl.b32 	%r15, %r28, 4;
	mad.lo.s32 	%r56, %r9, %r29, %r55;
	cvta.to.global.u64 	%rd2, %rd7;
	cvta.to.global.u64 	%rd3, %rd6;
	mov.f32 	%f154, 0f00000000;
	mov.b32 	%r58, 0;
	mov.f32 	%f153, %f154;
	mov.f32 	%f152, %f154;
	mov.f32 	%f151, %f154;
$L__BB0_2:
	setp.gt.u32 	%p2, %r7, 1023;
	@%p2 bra 	$L__BB0_8;
	setp.ge.s32 	%p3, %r9, %r27;
	setp.ge.s32 	%p4, %r55, %r29;
	mov.f32 	%f149, 0f00000000;
	or.pred  	%p5, %p4, %p3;
	@%p5 bra 	$L__BB0_5;
	mul.wide.u32 	%rd9, %r56, 4;
	add.s64 	%rd10, %rd3, %rd9;
	ld.global.f32 	%f149, [%rd10];
$L__BB0_5:
	setp.ge.s32 	%p7, %r10, %r28;
	shr.u32 	%r46, %r7, 6;
	mad.lo.s32 	%r48, %r46, 260, %r43;
	shl.b32 	%r49, %r7, 2;
	and.b32  	%r50, %r49, 252;
	add.s32 	%r51, %r48, %r50;
	st.shared.f32 	[%r51], %f149;
	mov.f32 	%f150, 0f00000000;
	or.pred  	%p8, %p4, %p7;
	@%p8 bra 	$L__BB0_7;
	mul.wide.s32 	%rd11, %r57, 4;
	add.s64 	%rd12, %rd2, %rd11;
	ld.global.f32 	%f150, [%rd12];
$L__BB0_7:
	st.shared.f32 	[%r11], %f150;
$L__BB0_8:
	bar.sync 	0;
	ld.shared.f32 	%f21, [%r12];
	ld.shared.f32 	%f22, [%r12+4];
	ld.shared.f32 	%f23, [%r13];
	ld.shared.f32 	%f24, [%r13+4];
	fma.rn.f32 	%f25, %f21, %f23, %f151;
	fma.rn.f32 	%f26, %f21, %f24, %f152;
	fma.rn.f32 	%f27, %f22, %f23, %f153;
	fma.rn.f32 	%f28, %f22, %f24, %f154;
	ld.shared.f32 	%f29, [%r12+260];
	ld.shared.f32 	%f30, [%r12+264];
	ld.shared.f32 	%f31, [%r13+260];
	ld.shared.f32 	%f32, [%r13+264];
	fma.rn.f32 	%f33, %f29, %f31, %f25;
	fma.rn.f32 	%f34, %f29, %f32, %f26;
	fma.rn.f32 	%f35, %f30, %f31, %f27;
	fma.rn.f32 	%f36, %f30, %f32, %f28;
	ld.shared.f32 	%f37, [%r12+520];
	ld.shared.f32 	%f38, [%r12+524];
	ld.shared.f32 	%f39, [%r13+520];
	ld.shared.f32 	%f40, [%r13+524];
	fma.rn.f32 	%f41, %f37, %f39, %f33;
	fma.rn.f32 	%f42, %f37, %f40, %f34;
	fma.rn.f32 	%f43, %f38, %f39, %f35;
	fma.rn.f32 	%f44, %f38, %f40, %f36;
	ld.shared.f32 	%f45, [%r12+780];
	ld.shared.f32 	%f46, [%r12+784];
	ld.shared.f32 	%f47, [%r13+780];
	ld.shared.f32 	%f48, [%r13+784];
	fma.rn.f32 	%f49, %f45, %f47, %f41;
	fma.rn.f32 	%f50, %f45, %f48, %f42;
	fma.rn.f32 	%f51, %f46, %f47, %f43;
	fma.rn.f32 	%f52, %f46, %f48, %f44;
	ld.shared.f32 	%f53, [%r12+1040];
	ld.shared.f32 	%f54, [%r12+1044];
	ld.shared.f32 	%f55, [%r13+1040];
	ld.shared.f32 	%f56, [%r13+1044];
	fma.rn.f32 	%f57, %f53, %f55, %f49;
	fma.rn.f32 	%f58, %f53, %f56, %f50;
	fma.rn.f32 	%f59, %f54, %f55, %f51;
	fma.rn.f32 	%f60, %f54, %f56, %f52;
	ld.shared.f32 	%f61, [%r12+1300];
	ld.shared.f32 	%f62, [%r12+1304];
	ld.shared.f32 	%f63, [%r13+1300];
	ld.shared.f32 	%f64, [%r13+1304];
	fma.rn.f32 	%f65, %f61, %f63, %f57;
	fma.rn.f32 	%f66, %f61, %f64, %f58;
	fma.rn.f32 	%f67, %f62, %f63, %f59;
	fma.rn.f32 	%f68, %f62, %f64, %f60;
	ld.shared.f32 	%f69, [%r12+1560];
	ld.shared.f32 	%f70, [%r12+1564];
	ld.shared.f32 	%f71, [%r13+1560];
	ld.shared.f32 	%f72, [%r13+1564];
	fma.rn.f32 	%f73, %f69, %f71, %f65;
	fma.rn.f32 	%f74, %f69, %f72, %f66;
	fma.rn.f32 	%f75, %f70, %f71, %f67;
	fma.rn.f32 	%f76, %f70, %f72, %f68;
	ld.shared.f32 	%f77, [%r12+1820];
	ld.shared.f32 	%f78, [%r12+1824];
	ld.shared.f32 	%f79, [%r13+1820];
	ld.shared.f32 	%f80, [%r13+1824];
	fma.rn.f32 	%f81, %f77, %f79, %f73;
	fma.rn.f32 	%f82, %f77, %f80, %f74;
	fma.rn.f32 	%f83, %f78, %f79, %f75;
	fma.rn.f32 	%f84, %f78, %f80, %f76;
	ld.shared.f32 	%f85, [%r12+2080];
	ld.shared.f32 	%f86, [%r12+2084];
	ld.shared.f32 	%f87, [%r13+2080];
	ld.shared.f32 	%f88, [%r13+2084];
	fma.rn.f32 	%f89, %f85, %f87, %f81;
	fma.rn.f32 	%f90, %f85, %f88, %f82;
	fma.rn.f32 	%f91, %f86, %f87, %f83;
	fma.rn.f32 	%f92, %f86, %f88, %f84;
	ld.shared.f32 	%f93, [%r12+2340];
	ld.shared.f32 	%f94, [%r12+2344];
	ld.shared.f32 	%f95, [%r13+2340];
	ld.shared.f32 	%f96, [%r13+2344];
	fma.rn.f32 	%f97, %f93, %f95, %f89;
	fma.rn.f32 	%f98, %f93, %f96, %f90;
	fma.rn.f32 	%f99, %f94, %f95, %f91;
	fma.rn.f32 	%f100, %f94, %f96, %f92;
	ld.shared.f32 	%f101, [%r12+2600];
	ld.shared.f32 	%f102, [%r12+2604];
	ld.shared.f32 	%f103, [%r13+2600];
	ld.shared.f32 	%f104, [%r13+2604];
	fma.rn.f32 	%f105, %f101, %f103, %f97;
	fma.rn.f32 	%f106, %f101, %f104, %f98;
	fma.rn.f32 	%f107, %f102, %f103, %f99;
	fma.rn.f32 	%f108, %f102, %f104, %f100;
	ld.shared.f32 	%f109, [%r12+2860];
	ld.shared.f32 	%f110, [%r12+2864];
	ld.shared.f32 	%f111, [%r13+2860];
	ld.shared.f32 	%f112, [%r13+2864];
	fma.rn.f32 	%f113, %f109, %f111, %f105;
	fma.rn.f32 	%f114, %f109, %f112, %f106;
	fma.rn.f32 	%f115, %f110, %f111, %f107;
	fma.rn.f32 	%f116, %f110, %f112, %f108;
	ld.shared.f32 	%f117, [%r12+3120];
	ld.shared.f32 	%f118, [%r12+3124];
	ld.shared.f32 	%f119, [%r13+3120];
	ld.shared.f32 	%f120, [%r13+3124];
	fma.rn.f32 	%f121, %f117, %f119, %f113;
	fma.rn.f32 	%f122, %f117, %f120, %f114;
	fma.rn.f32 	%f123, %f118, %f119, %f115;
	fma.rn.f32 	%f124, %f118, %f120, %f116;
	ld.shared.f32 	%f125, [%r12+3380];
	ld.shared.f32 	%f126, [%r12+3384];
	ld.shared.f32 	%f127, [%r13+3380];
	ld.shared.f32 	%f128, [%r13+3384];
	fma.rn.f32 	%f129, %f125, %f127, %f121;
	fma.rn.f32 	%f130, %f125, %f128, %f122;
	fma.rn.f32 	%f131, %f126, %f127, %f123;
	fma.rn.f32 	%f132, %f126, %f128, %f124;
	ld.shared.f32 	%f133, [%r12+3640];
	ld.shared.f32 	%f134, [%r12+3644];
	ld.shared.f32 	%f135, [%r13+3640];
	ld.shared.f32 	%f136, [%r13+3644];
	fma.rn.f32 	%f137, %f133, %f135, %f129;
	fma.rn.f32 	%f138, %f133, %f136, %f130;
	fma.rn.f32 	%f139, %f134, %f135, %f131;
	fma.rn.f32 	%f140, %f134, %f136, %f132;
	ld.shared.f32 	%f141, [%r12+3900];
	ld.shared.f32 	%f142, [%r12+3904];
	ld.shared.f32 	%f143, [%r13+3900];
	ld.shared.f32 	%f144, [%r13+3904];
	fma.rn.f32 	%f151, %f141, %f143, %f137;
	fma.rn.f32 	%f152, %f141, %f144, %f138;
	fma.rn.f32 	%f153, %f142, %f143, %f139;
	fma.rn.f32 	%f154, %f142, %f144, %f140;
	bar.sync 	0;
	add.s32 	%r58, %r58, 16;
	add.s32 	%r57, %r57, %r15;
	add.s32 	%r56, %r56, 16;
	add.s32 	%r55, %r55, 16;
	setp.lt.s32 	%p9, %r58, %r29;
	@%p9 bra 	$L__BB0_2;
$L__BB0_9:
	setp.ge.s32 	%p10, %r4, %r27;
	setp.ge.s32 	%p11, %r6, %r28;
	mad.lo.s32 	%r52, %r28, %r4, %r6;
	mul.wide.s32 	%rd13, %r52, 4;
	add.s64 	%rd4, %rd1, %rd13;
	or.pred  	%p12, %p10, %p11;
	@%p12 bra 	$L__BB0_11;
	st.global.f32 	[%rd4], %f151;
$L__BB0_11:
	setp.ge.s32 	%p13, %r4, %r27;
	add.s32 	%r25, %r6, 1;
	setp.ge.s32 	%p14, %r25, %r28;
	or.pred  	%p15, %p13, %p14;
	@%p15 bra 	$L__BB0_13;
	st.global.f32 	[%rd4+4], %f152;
$L__BB0_13:
	setp.ge.s32 	%p16, %r6, %r28;
	add.s32 	%r26, %r4, 1;
	setp.ge.s32 	%p17, %r26, %r27;
	mad.lo.s32 	%r53, %r28, %r4, %r28;
	add.s32 	%r54, %r53, %r6;
	mul.wide.s32 	%rd14, %r54, 4;
	add.s64 	%rd5, %rd1, %rd14;
	or.pred  	%p18, %p17, %p16;
	@%p18 bra 	$L__BB0_15;
	st.global.f32 	[%rd5], %f153;
$L__BB0_15:
	setp.ge.s32 	%p19, %r26, %r27;
	setp.ge.s32 	%p20, %r25, %r28;
	or.pred  	%p21, %p19, %p20;
	@%p21 bra 	$L__BB0_17;
	st.global.f32 	[%rd5+4], %f154;
$L__BB0_17:
	ret;

}
	// .globl	_Z17threadTile4x4GemmILi64ELi64ELi16EEvPKfS1_Pfiii
.visible .entry _Z17threadTile4x4GemmILi64ELi64ELi16EEvPKfS1_Pfiii(
	.param .u64 .ptr .align 1 _Z17threadTile4x4GemmILi64ELi64ELi16EEvPKfS1_Pfiii_param_0,
	.param .u64 .ptr .align 1 _Z17threadTile4x4GemmILi64ELi64ELi16EEvPKfS1_Pfiii_param_1,
	.param .u64 .ptr .align 1 _Z17threadTile4x4GemmILi64ELi64ELi16EEvPKfS1_Pfiii_param_2,
	.param .u32 _Z17threadTile4x4GemmILi64ELi64ELi16EEvPKfS1_Pfiii_param_3,
	.param .u32 _Z17threadTile4x4GemmILi64ELi64ELi16EEvPKfS1_Pfiii_param_4,
	.param .u32 _Z17threadTile4x4GemmILi64ELi64ELi16EEvPKfS1_Pfiii_param_5
)
{
	.reg .pred 	%p<60>;
	.reg .b16 	%rs<6>;
	.reg .b32 	%r<80>;
	.reg .b32 	%f<459>;
	.reg .b64 	%rd<38>;
	// demoted variable
	.shared .align 4 .b8 _ZZ17threadTile4x4GemmILi64ELi64ELi16EEvPKfS1_PfiiiE2As[4160];
	// demoted variable
	.shared .align 4 .b8 _ZZ17threadTile4x4GemmILi64ELi64ELi16EEvPKfS1_PfiiiE2Bs[4160];
	ld.param.u64 	%rd9, [_Z17threadTile4x4GemmILi64ELi64ELi16EEvPKfS1_Pfiii_param_2];
	ld.param.u32 	%r39, [_Z17threadTile4x4GemmILi64ELi64ELi16EEvPKfS1_Pfiii_param_3];
	ld.param.u32 	%r40, [_Z17threadTile4x4GemmILi64ELi64ELi16EEvPKfS1_Pfiii_param_4];
	ld.param.u32 	%r41, [_Z17threadTile4x4GemmILi64ELi64ELi16EEvPKfS1_Pfiii_param_5];
	cvta.to.global.u64 	%rd1, %rd9;
	mov.u32 	%r1, %tid.x;
	mov.u32 	%r2, %tid.y;
	mov.u32 	%r42, %ctaid.y;
	shl.b32 	%r3, %r42, 6;
	shl.b32 	%r43, %r2, 2;
	add.s32 	%r4, %r3, %r43;
	mov.u32 	%r44, %ctaid.x;
	shl.b32 	%r5, %r44, 6;
	shl.b32 	%r45, %r1, 2;
	add.s32 	%r6, %r5, %r45;
	shl.b32 	%r46, %r2, 4;
	add.s32 	%r7, %r46, %r1;
	setp.lt.s32 	%p1, %r41, 1;
	mov.f32 	%f443, 0f00000000;
	mov.f32 	%f444, %f443;
	mov.f32 	%f445, %f443;
	mov.f32 	%f446, %f443;
	mov.f32 	%f447, %f443;
	mov.f32 	%f448, %f443;
	mov.f32 	%f449, %f443;
	mov.f32 	%f450, %f443;
	mov.f32 	%f451, %f443;
	mov.f32 	%f452, %f443;
	mov.f32 	%f453, %f443;
	mov.f32 	%f454, %f443;
	mov.f32 	%f455, %f443;
	mov.f32 	%f456, %f443;
	mov.f32 	%f457, %f443;
	mov.f32 	%f458, %f443;
	@%p1 bra 	$L__BB1_12;
	shr.u32 	%r8, %r7, 6;
	cvt.u16.u32 	%rs1, %r2;
	shl.b16 	%rs2, %rs1, 4;
	cvt.u16.u32 	%rs3, %r1;
	add.s16 	%rs4, %rs2, %rs3;
	cvt.u32.u16 	%r48, %rs4;
	and.b32  	%r49, %r48, 63;
	and.b16  	%rs5, %rs4, 63;
	mul.wide.u16 	%r50, %rs5, 4;
	mad.lo.s32 	%r51, %r8, 260, %r50;
	mov.u32 	%r52, _ZZ17threadTile4x4GemmILi64ELi64ELi16EEvPKfS1_PfiiiE2As;
	add.s32 	%r9, %r52, %r51;
	add.s32 	%r53, %r3, %r49;
	mad.lo.s32 	%r10, %r41, %r53, %r8;
	mov.b32 	%r74, 0;
	mov.f32 	%f443, 0f00000000;
$L__BB1_2:
	setp.gt.u32 	%p2, %r7, 1023;
	@%p2 bra 	$L__BB1_11;
	add.s32 	%r76, %r10, %r74;
	add.s32 	%r75, %r8, %r74;
	mov.u32 	%r77, %r9;
	mov.u32 	%r78, %r7;
$L__BB1_4:
	and.b32  	%r54, %r78, 63;
	add.s32 	%r56, %r54, %r3;
	setp.ge.s32 	%p3, %r75, %r41;
	setp.ge.s32 	%p4, %r56, %r39;
	mov.f32 	%f441, 0f00000000;
	or.pred  	%p5, %p3, %p4;
	@%p5 bra 	$L__BB1_6;
	ld.param.u64 	%rd36, [_Z17threadTile4x4GemmILi64ELi64ELi16EEvPKfS1_Pfiii_param_0];
	cvta.to.global.u64 	%rd10, %rd36;
	mul.wide.u32 	%rd11, %r76, 4;
	add.s64 	%rd12, %rd10, %rd11;
	ld.global.f32 	%f441, [%rd12];
$L__BB1_6:
	st.shared.f32 	[%r77], %f441;
	add.s32 	%r18, %r78, 256;
	add.s32 	%r77, %r77, 1040;
	add.s32 	%r76, %r76, 4;
	add.s32 	%r75, %r75, 4;
	setp.lt.u32 	%p6, %r78, 768;
	mov.u32 	%r78, %r18;
	@%p6 bra 	$L__BB1_4;
	mov.u32 	%r79, %r7;
$L__BB1_8:
	shr.u32 	%r23, %r79, 6;
	and.b32  	%r24, %r79, 63;
	add.s32 	%r25, %r23, %r74;
	add.s32 	%r26, %r24, %r5;
	setp.ge.s32 	%p7, %r25, %r41;
	setp.ge.s32 	%p8, %r26, %r40;
	mov.f32 	%f442, 0f00000000;
	or.pred  	%p9, %p7, %p8;
	@%p9 bra 	$L__BB1_10;
	ld.param.u64 	%rd37, [_Z17threadTile4x4GemmILi64ELi64ELi16EEvPKfS1_Pfiii_param_1];
	mad.lo.s32 	%r57, %r25, %r40, %r26;
	cvta.to.global.u64 	%rd13, %rd37;
	mul.wide.s32 	%rd14, %r57, 4;
	add.s64 	%rd15, %rd13, %rd14;
	ld.global.f32 	%f442, [%rd15];
$L__BB1_10:
	mov.u32 	%r58, _ZZ17threadTile4x4GemmILi64ELi64ELi16EEvPKfS1_PfiiiE2Bs;
	mad.lo.s32 	%r59, %r23, 260, %r58;
	shl.b32 	%r60, %r24, 2;
	add.s32 	%r61, %r59, %r60;
	st.shared.f32 	[%r61], %f442;
	add.s32 	%r27, %r79, 256;
	setp.lt.u32 	%p10, %r79, 768;
	mov.u32 	%r79, %r27;
	@%p10 bra 	$L__BB1_8;
$L__BB1_11:
	bar.sync 	0;
	mov.u32 	%r62, %tid.y;
	shl.b32 	%r63, %r62, 4;
	mov.u32 	%r64, _ZZ17threadTile4x4GemmILi64ELi64ELi16EEvPKfS1_PfiiiE2As;
	add.s32 	%r65, %r64, %r63;
	ld.shared.f32 	%f57, [%r65];
	ld.shared.f32 	%f58, [%r65+4];
	ld.shared.f32 	%f59, [%r65+8];
	ld.shared.f32 	%f60, [%r65+12];
	mov.u32 	%r66, %tid.x;
	shl.b32 	%r67, %r66, 4;
	mov.u32 	%r68, _ZZ17threadTile4x4GemmILi64ELi64ELi16EEvPKfS1_PfiiiE2Bs;
	add.s32 	%r69, %r68, %r67;
	ld.shared.f32 	%f61, [%r69];
	ld.shared.f32 	%f62, [%r69+4];
	ld.shared.f32 	%f63, [%r69+8];
	ld.shared.f32 	%f64, [%r69+12];
	fma.rn.f32 	%f65, %f57, %f61, %f450;
	fma.rn.f32 	%f66, %f57, %f62, %f449;
	fma.rn.f32 	%f67, %f57, %f63, %f448;
	fma.rn.f32 	%f68, %f57, %f64, %f447;
	fma.rn.f32 	%f69, %f58, %f61, %f446;
	fma.rn.f32 	%f70, %f58, %f62, %f445;
	fma.rn.f32 	%f71, %f58, %f63, %f444;
	fma.rn.f32 	%f72, %f58, %f64, %f443;
	fma.rn.f32 	%f73, %f59, %f61, %f451;
	fma.rn.f32 	%f74, %f59, %f62, %f452;
	fma.rn.f32 	%f75, %f59, %f63, %f453;
	fma.rn.f32 	%f76, %f59, %f64, %f454;
	fma.rn.f32 	%f77, %f60, %f61, %f455;
	fma.rn.f32 	%f78, %f60, %f62, %f456;
	fma.rn.f32 	%f79, %f60, %f63, %f457;
	fma.rn.f32 	%f80, %f60, %f64, %f458;
	ld.shared.f32 	%f81, [%r65+260];
	ld.shared.f32 	%f82, [%r65+264];
	ld.shared.f32 	%f83, [%r65+268];
	ld.shared.f32 	%f84, [%r65+272];
	ld.shared.f32 	%f85, [%r69+260];
	ld.shared.f32 	%f86, [%r69+264];
	ld.shared.f32 	%f87, [%r69+268];
	ld.shared.f32 	%f88, [%r69+272];
	fma.rn.f32 	%f89, %f81, %f85, %f65;
	fma.rn.f32 	%f90, %f81, %f86, %f66;
	fma.rn.f32 	%f91, %f81, %f87, %f67;
	fma.rn.f32 	%f92, %f81, %f88, %f68;
	fma.rn.f32 	%f93, %f82, %f85, %f69;
	fma.rn.f32 	%f94, %f82, %f86, %f70;
	fma.rn.f32 	%f95, %f82, %f87, %f71;
	fma.rn.f32 	%f96, %f82, %f88, %f72;
	fma.rn.f32 	%f97, %f83, %f85, %f73;
	fma.rn.f32 	%f98, %f83, %f86, %f74;
	fma.rn.f32 	%f99, %f83, %f87, %f75;
	fma.rn.f32 	%f100, %f83, %f88, %f76;
	fma.rn.f32 	%f101, %f84, %f85, %f77;
	fma.rn.f32 	%f102, %f84, %f86, %f78;
	fma.rn.f32 	%f103, %f84, %f87, %f79;
	fma.rn.f32 	%f104, %f84, %f88, %f80;
	ld.shared.f32 	%f105, [%r65+520];
	ld.shared.f32 	%f106, [%r65+524];
	ld.shared.f32 	%f107, [%r65+528];
	ld.shared.f32 	%f108, [%r65+532];
	ld.shared.f32 	%f109, [%r69+520];
	ld.shared.f32 	%f110, [%r69+524];
	ld.shared.f32 	%f111, [%r69+528];
	ld.shared.f32 	%f112, [%r69+532];
	fma.rn.f32 	%f113, %f105, %f109, %f89;
	fma.rn.f32 	%f114, %f105, %f110, %f90;
	fma.rn.f32 	%f115, %f105, %f111, %f91;
	fma.rn.f32 	%f116, %f105, %f112, %f92;
	fma.rn.f32 	%f117, %f106, %f109, %f93;
	fma.rn.f32 	%f118, %f106, %f110, %f94;
	fma.rn.f32 	%f119, %f106, %f111, %f95;
	fma.rn.f32 	%f120, %f106, %f112, %f96;
	fma.rn.f32 	%f121, %f107, %f109, %f97;
	fma.rn.f32 	%f122, %f107, %f110, %f98;
	fma.rn.f32 	%f123, %f107, %f111, %f99;
	fma.rn.f32 	%f124, %f107, %f112, %f100;
	fma.rn.f32 	%f125, %f108, %f109, %f101;
	fma.rn.f32 	%f126, %f108, %f110, %f102;
	fma.rn.f32 	%f127, %f108, %f111, %f103;
	fma.rn.f32 	%f128, %f108, %f112, %f104;
	ld.shared.f32 	%f129, [%r65+780];
	ld.shared.f32 	%f130, [%r65+784];
	ld.shared.f32 	%f131, [%r65+788];
	ld.shared.f32 	%f132, [%r65+792];
	ld.shared.f32 	%f133, [%r69+780];
	ld.shared.f32 	%f134, [%r69+784];
	ld.shared.f32 	%f135, [%r69+788];
	ld.shared.f32 	%f136, [%r69+792];
	fma.rn.f32 	%f137, %f129, %f133, %f113;
	fma.rn.f32 	%f138, %f129, %f134, %f114;
	fma.rn.f32 	%f139, %f129, %f135, %f115;
	fma.rn.f32 	%f140, %f129, %f136, %f116;
	fma.rn.f32 	%f141, %f130, %f133, %f117;
	fma.rn.f32 	%f142, %f130, %f134, %f118;
	fma.rn.f32 	%f143, %f130, %f135, %f119;
	fma.rn.f32 	%f144, %f130, %f136, %f120;
	fma.rn.f32 	%f145, %f131, %f133, %f121;
	fma.rn.f32 	%f146, %f131, %f134, %f122;
	fma.rn.f32 	%f147, %f131, %f135, %f123;
	fma.rn.f32 	%f148, %f131, %f136, %f124;
	fma.rn.f32 	%f149, %f132, %f133, %f125;
	fma.rn.f32 	%f150, %f132, %f134, %f126;
	fma.rn.f32 	%f151, %f132, %f135, %f127;
	fma.rn.f32 	%f152, %f132, %f136, %f128;
	ld.shared.f32 	%f153, [%r65+1040];
	ld.shared.f32 	%f154, [%r65+1044];
	ld.shared.f32 	%f155, [%r65+1048];
	ld.shared.f32 	%f156, [%r65+1052];
	ld.shared.f32 	%f157, [%r69+1040];
	ld.shared.f32 	%f158, [%r69+1044];
	ld.shared.f32 	%f159, [%r69+1048];
	ld.shared.f32 	%f160, [%r69+1052];
	fma.rn.f32 	%f161, %f153, %f157, %f137;
	fma.rn.f32 	%f162, %f153, %f158, %f138;
	fma.rn.f32 	%f163, %f153, %f159, %f139;
	fma.rn.f32 	%f164, %f153, %f160, %f140;
	fma.rn.f32 	%f165, %f154, %f157, %f141;
	fma.rn.f32 	%f166, %f154, %f158, %f142;
	fma.rn.f32 	%f167, %f154, %f159, %f143;
	fma.rn.f32 	%f168, %f154, %f160, %f144;
	fma.rn.f32 	%f169, %f155, %f157, %f145;
	fma.rn.f32 	%f170, %f155, %f158, %f146;
	fma.rn.f32 	%f171, %f155, %f159, %f147;
	fma.rn.f32 	%f172, %f155, %f160, %f148;
	fma.rn.f32 	%f173, %f156, %f157, %f149;
	fma.rn.f32 	%f174, %f156, %f158, %f150;
	fma.rn.f32 	%f175, %f156, %f159, %f151;
	fma.rn.f32 	%f176, %f156, %f160, %f152;
	ld.shared.f32 	%f177, [%r65+1300];
	ld.shared.f32 	%f178, [%r65+1304];
	ld.shared.f32 	%f179, [%r65+1308];
	ld.shared.f32 	%f180, [%r65+1312];
	ld.shared.f32 	%f181, [%r69+1300];
	ld.shared.f32 	%f182, [%r69+1304];
	ld.shared.f32 	%f183, [%r69+1308];
	ld.shared.f32 	%f184, [%r69+1312];
	fma.rn.f32 	%f185, %f177, %f181, %f161;
	fma.rn.f32 	%f186, %f177, %f182, %f162;
	fma.rn.f32 	%f187, %f177, %f183, %f163;
	fma.rn.f32 	%f188, %f177, %f184, %f164;
	fma.rn.f32 	%f189, %f178, %f181, %f165;
	fma.rn.f32 	%f190, %f178, %f182, %f166;
	fma.rn.f32 	%f191, %f178, %f183, %f167;
	fma.rn.f32 	%f192, %f178, %f184, %f168;
	fma.rn.f32 	%f193, %f179, %f181, %f169;
	fma.rn.f32 	%f194, %f179, %f182, %f170;
	fma.rn.f32 	%f195, %f179, %f183, %f171;
	fma.rn.f32 	%f196, %f179, %f184, %f172;
	fma.rn.f32 	%f197, %f180, %f181, %f173;
	fma.rn.f32 	%f198, %f180, %f182, %f174;
	fma.rn.f32 	%f199, %f180, %f183, %f175;
	fma.rn.f32 	%f200, %f180, %f184, %f176;
	ld.shared.f32 	%f201, [%r65+1560];
	ld.shared.f32 	%f202, [%r65+1564];
	ld.shared.f32 	%f203, [%r65+1568];
	ld.shared.f32 	%f204, [%r65+1572];
	ld.shared.f32 	%f205, [%r69+1560];
	ld.shared.f32 	%f206, [%r69+1564];
	ld.shared.f32 	%f207, [%r69+1568];
	ld.shared.f32 	%f208, [%r69+1572];
	fma.rn.f32 	%f209, %f201, %f205, %f185;
	fma.rn.f32 	%f210, %f201, %f206, %f186;
	fma.rn.f32 	%f211, %f201, %f207, %f187;
	fma.rn.f32 	%f212, %f201, %f208, %f188;
	fma.rn.f32 	%f213, %f202, %f205, %f189;
	fma.rn.f32 	%f214, %f202, %f206, %f190;
	fma.rn.f32 	%f215, %f202, %f207, %f191;
	fma.rn.f32 	%f216, %f202, %f208, %f192;
	fma.rn.f32 	%f217, %f203, %f205, %f193;
	fma.rn.f32 	%f218, %f203, %f206, %f194;
	fma.rn.f32 	%f219, %f203, %f207, %f195;
	fma.rn.f32 	%f220, %f203, %f208, %f196;
	fma.rn.f32 	%f221, %f204, %f205, %f197;
	fma.rn.f32 	%f222, %f204, %f206, %f198;
	fma.rn.f32 	%f223, %f204, %f207, %f199;
	fma.rn.f32 	%f224, %f204, %f208, %f200;
	ld.shared.f32 	%f225, [%r65+1820];
	ld.shared.f32 	%f226, [%r65+1824];
	ld.shared.f32 	%f227, [%r65+1828];
	ld.shared.f32 	%f228, [%r65+1832];
	ld.shared.f32 	%f229, [%r69+1820];
	ld.shared.f32 	%f230, [%r69+1824];
	ld.shared.f32 	%f231, [%r69+1828];
	ld.shared.f32 	%f232, [%r69+1832];
	fma.rn.f32 	%f233, %f225, %f229, %f209;
	fma.rn.f32 	%f234, %f225, %f230, %f210;
	fma.rn.f32 	%f235, %f225, %f231, %f211;
	fma.rn.f32 	%f236, %f225, %f232, %f212;
	fma.rn.f32 	%f237, %f226, %f229, %f213;
	fma.rn.f32 	%f238, %f226, %f230, %f214;
	fma.rn.f32 	%f239, %f226, %f231, %f215;
	fma.rn.f32 	%f240, %f226, %f232, %f216;
	fma.rn.f32 	%f241, %f227, %f229, %f217;
	fma.rn.f32 	%f242, %f227, %f230, %f218;
	fma.rn.f32 	%f243, %f227, %f231, %f219;
	fma.rn.f32 	%f244, %f227, %f232, %f220;
	fma.rn.f32 	%f245, %f228, %f229, %f221;
	fma.rn.f32 	%f246, %f228, %f230, %f222;
	fma.rn.f32 	%f247, %f228, %f231, %f223;
	fma.rn.f32 	%f248, %f228, %f232, %f224;
	ld.shared.f32 	%f249, [%r65+2080];
	ld.shared.f32 	%f250, [%r65+2084];
	ld.shared.f32 	%f251, [%r65+2088];
	ld.shared.f32 	%f252, [%r65+2092];
	ld.shared.f32 	%f253, [%r69+2080];
	ld.shared.f32 	%f254, [%r69+2084];
	ld.shared.f32 	%f255, [%r69+2088];
	ld.shared.f32 	%f256, [%r69+2092];
	fma.rn.f32 	%f257, %f249, %f253, %f233;
	fma.rn.f32 	%f258, %f249, %f254, %f234;
	fma.rn.f32 	%f259, %f249, %f255, %f235;
	fma.rn.f32 	%f260, %f249, %f256, %f236;
	fma.rn.f32 	%f261, %f250, %f253, %f237;
	fma.rn.f32 	%f262, %f250, %f254, %f238;
	fma.rn.f32 	%f263, %f250, %f255, %f239;
	fma.rn.f32 	%f264, %f250, %f256, %f240;
	fma.rn.f32 	%f265, %f251, %f253, %f241;
	fma.rn.f32 	%f266, %f251, %f254, %f242;
	fma.rn.f32 	%f267, %f251, %f255, %f243;
	fma.rn.f32 	%f268, %f251, %f256, %f244;
	fma.rn.f32 	%f269, %f252, %f253, %f245;
	fma.rn.f32 	%f270, %f252, %f254, %f246;
	fma.rn.f32 	%f271, %f252, %f255, %f247;
	fma.rn.f32 	%f272, %f252, %f256, %f248;
	ld.shared.f32 	%f273, [%r65+2340];
	ld.shared.f32 	%f274, [%r65+2344];
	ld.shared.f32 	%f275, [%r65+2348];
	ld.shared.f32 	%f276, [%r65+2352];
	ld.shared.f32 	%f277, [%r69+2340];
	ld.shared.f32 	%f278, [%r69+2344];
	ld.shared.f32 	%f279, [%r69+2348];
	ld.shared.f32 	%f280, [%r69+2352];
	fma.rn.f32 	%f281, %f273, %f277, %f257;
	fma.rn.f32 	%f282, %f273, %f278, %f258;
	fma.rn.f32 	%f283, %f273, %f279, %f259;
	fma.rn.f32 	%f284, %f273, %f280, %f260;
	fma.rn.f32 	%f285, %f274, %f277, %f261;
	fma.rn.f32 	%f286, %f274, %f278, %f262;
	fma.rn.f32 	%f287, %f274, %f279, %f263;
	fma.rn.f32 	%f288, %f274, %f280, %f264;
	fma.rn.f32 	%f289, %f275, %f277, %f265;
	fma.rn.f32 	%f290, %f275, %f278, %f266;
	fma.rn.f32 	%f291, %f275, %f279, %f267;
	fma.rn.f32 	%f292, %f275, %f280, %f268;
	fma.rn.f32 	%f293, %f276, %f277, %f269;
	fma.rn.f32 	%f294, %f276, %f278, %f270;
	fma.rn.f32 	%f295, %f276, %f279, %f271;
	fma.rn.f32 	%f296, %f276, %f280, %f272;
	ld.shared.f32 	%f297, [%r65+2600];
	ld.shared.f32 	%f298, [%r65+2604];
	ld.shared.f32 	%f299, [%r65+2608];
	ld.shared.f32 	%f300, [%r65+2612];
	ld.shared.f32 	%f301, [%r69+2600];
	ld.shared.f32 	%f302, [%r69+2604];
	ld.shared.f32 	%f303, [%r69+2608];
	ld.shared.f32 	%f304, [%r69+2612];
	fma.rn.f32 	%f305, %f297, %f301, %f281;
	fma.rn.f32 	%f306, %f297, %f302, %f282;
	fma.rn.f32 	%f307, %f297, %f303, %f283;
	fma.rn.f32 	%f308, %f297, %f304, %f284;
	fma.rn.f32 	%f309, %f298, %f301, %f285;
	fma.rn.f32 	%f310, %f298, %f302, %f286;
	fma.rn.f32 	%f311, %f298, %f303, %f287;
	fma.rn.f32 	%f312, %f298, %f304, %f288;
	fma.rn.f32 	%f313, %f299, %f301, %f289;
	fma.rn.f32 	%f314, %f299, %f302, %f290;
	fma.rn.f32 	%f315, %f299, %f303, %f291;
	fma.rn.f32 	%f316, %f299, %f304, %f292;
	fma.rn.f32 	%f317, %f300, %f301, %f293;
	fma.rn.f32 	%f318, %f300, %f302, %f294;
	fma.rn.f32 	%f319, %f300, %f303, %f295;
	fma.rn.f32 	%f320, %f300, %f304, %f296;
	ld.shared.f32 	%f321, [%r65+2860];
	ld.shared.f32 	%f322, [%r65+2864];
	ld.shared.f32 	%f323, [%r65+2868];
	ld.shared.f32 	%f324, [%r65+2872];
	ld.shared.f32 	%f325, [%r69+2860];
	ld.shared.f32 	%f326, [%r69+2864];
	ld.shared.f32 	%f327, [%r69+2868];
	ld.shared.f32 	%f328, [%r69+2872];
	fma.rn.f32 	%f329, %f321, %f325, %f305;
	fma.rn.f32 	%f330, %f321, %f326, %f306;
	fma.rn.f32 	%f331, %f321, %f327, %f307;
	fma.rn.f32 	%f332, %f321, %f328, %f308;
	fma.rn.f32 	%f333, %f322, %f325, %f309;
	fma.rn.f32 	%f334, %f322, %f326, %f310;
	fma.rn.f32 	%f335, %f322, %f327, %f311;
	fma.rn.f32 	%f336, %f322, %f328, %f312;
	fma.rn.f32 	%f337, %f323, %f325, %f313;
	fma.rn.f32 	%f338, %f323, %f326, %f314;
	fma.rn.f32 	%f339, %f323, %f327, %f315;
	fma.rn.f32 	%f340, %f323, %f328, %f316;
	fma.rn.f32 	%f341, %f324, %f325, %f317;
	fma.rn.f32 	%f342, %f324, %f326, %f318;
	fma.rn.f32 	%f343, %f324, %f327, %f319;
	fma.rn.f32 	%f344, %f324, %f328, %f320;
	ld.shared.f32 	%f345, [%r65+3120];
	ld.shared.f32 	%f346, [%r65+3124];
	ld.shared.f32 	%f347, [%r65+3128];
	ld.shared.f32 	%f348, [%r65+3132];
	ld.shared.f32 	%f349, [%r69+3120];
	ld.shared.f32 	%f350, [%r69+3124];
	ld.shared.f32 	%f351, [%r69+3128];
	ld.shared.f32 	%f352, [%r69+3132];
	fma.rn.f32 	%f353, %f345, %f349, %f329;
	fma.rn.f32 	%f354, %f345, %f350, %f330;
	fma.rn.f32 	%f355, %f345, %f351, %f331;
	fma.rn.f32 	%f356, %f345, %f352, %f332;
	fma.rn.f32 	%f357, %f346, %f349, %f333;
	fma.rn.f32 	%f358, %f346, %f350, %f334;
	fma.rn.f32 	%f359, %f346, %f351, %f335;
	fma.rn.f32 	%f360, %f346, %f352, %f336;
	fma.rn.f32 	%f361, %f347, %f349, %f337;
	fma.rn.f32 	%f362, %f347, %f350, %f338;
	fma.rn.f32 	%f363, %f347, %f351, %f339;
	fma.rn.f32 	%f364, %f347, %f352, %f340;
	fma.rn.f32 	%f365, %f348, %f349, %f341;
	fma.rn.f32 	%f366, %f348, %f350, %f342;
	fma.rn.f32 	%f367, %f348, %f351, %f343;
	fma.rn.f32 	%f368, %f348, %f352, %f344;
	ld.shared.f32 	%f369, [%r65+3380];
	ld.shared.f32 	%f370, [%r65+3384];
	ld.shared.f32 	%f371, [%r65+3388];
	ld.shared.f32 	%f372, [%r65+3392];
	ld.shared.f32 	%f373, [%r69+3380];
	ld.shared.f32 	%f374, [%r69+3384];
	ld.shared.f32 	%f375, [%r69+3388];
	ld.shared.f32 	%f376, [%r69+3392];
	fma.rn.f32 	%f377, %f369, %f373, %f353;
	fma.rn.f32 	%f378, %f369, %f374, %f354;
	fma.rn.f32 	%f379, %f369, %f375, %f355;
	fma.rn.f32 	%f380, %f369, %f376, %f356;
	fma.rn.f32 	%f381, %f370, %f373, %f357;
	fma.rn.f32 	%f382, %f370, %f374, %f358;
	fma.rn.f32 	%f383, %f370, %f375, %f359;
	fma.rn.f32 	%f384, %f370, %f376, %f360;
	fma.rn.f32 	%f385, %f371, %f373, %f361;
	fma.rn.f32 	%f386, %f371, %f374, %f362;
	fma.rn.f32 	%f387, %f371, %f375, %f363;
	fma.rn.f32 	%f388, %f371, %f376, %f364;
	fma.rn.f32 	%f389, %f372, %f373, %f365;
	fma.rn.f32 	%f390, %f372, %f374, %f366;
	fma.rn.f32 	%f391, %f372, %f375, %f367;
	fma.rn.f32 	%f392, %f372, %f376, %f368;
	ld.shared.f32 	%f393, [%r65+3640];
	ld.shared.f32 	%f394, [%r65+3644];
	ld.shared.f32 	%f395, [%r65+3648];
	ld.shared.f32 	%f396, [%r65+3652];
	ld.shared.f32 	%f397, [%r69+3640];
	ld.shared.f32 	%f398, [%r69+3644];
	ld.shared.f32 	%f399, [%r69+3648];
	ld.shared.f32 	%f400, [%r69+3652];
	fma.rn.f32 	%f401, %f393, %f397, %f377;
	fma.rn.f32 	%f402, %f393, %f398, %f378;
	fma.rn.f32 	%f403, %f393, %f399, %f379;
	fma.rn.f32 	%f404, %f393, %f400, %f380;
	fma.rn.f32 	%f405, %f394, %f397, %f381;
	fma.rn.f32 	%f406, %f394, %f398, %f382;
	fma.rn.f32 	%f407, %f394, %f399, %f383;
	fma.rn.f32 	%f408, %f394, %f400, %f384;
	fma.rn.f32 	%f409, %f395, %f397, %f385;
	fma.rn.f32 	%f410, %f395, %f398, %f386;
	fma.rn.f32 	%f411, %f395, %f399, %f387;
	fma.rn.f32 	%f412, %f395, %f400, %f388;
	fma.rn.f32 	%f413, %f396, %f397, %f389;
	fma.rn.f32 	%f414, %f396, %f398, %f390;
	fma.rn.f32 	%f415, %f396, %f399, %f391;
	fma.rn.f32 	%f416, %f396, %f400, %f392;
	ld.shared.f32 	%f417, [%r65+3900];
	ld.shared.f32 	%f418, [%r65+3904];
	ld.shared.f32 	%f419, [%r65+3908];
	ld.shared.f32 	%f420, [%r65+3912];
	ld.shared.f32 	%f421, [%r69+3900];
	ld.shared.f32 	%f422, [%r69+3904];
	ld.shared.f32 	%f423, [%r69+3908];
	ld.shared.f32 	%f424, [%r69+3912];
	fma.rn.f32 	%f450, %f417, %f421, %f401;
	fma.rn.f32 	%f449, %f417, %f422, %f402;
	fma.rn.f32 	%f448, %f417, %f423, %f403;
	fma.rn.f32 	%f447, %f417, %f424, %f404;
	fma.rn.f32 	%f446, %f418, %f421, %f405;
	fma.rn.f32 	%f445, %f418, %f422, %f406;
	fma.rn.f32 	%f444, %f418, %f423, %f407;
	fma.rn.f32 	%f443, %f418, %f424, %f408;
	fma.rn.f32 	%f451, %f419, %f421, %f409;
	fma.rn.f32 	%f452, %f419, %f422, %f410;
	fma.rn.f32 	%f453, %f419, %f423, %f411;
	fma.rn.f32 	%f454, %f419, %f424, %f412;
	fma.rn.f32 	%f455, %f420, %f421, %f413;
	fma.rn.f32 	%f456, %f420, %f422, %f414;
	fma.rn.f32 	%f457, %f420, %f423, %f415;
	fma.rn.f32 	%f458, %f420, %f424, %f416;
	bar.sync 	0;
	add.s32 	%r74, %r74, 16;
	setp.lt.s32 	%p11, %r74, %r41;
	@%p11 bra 	$L__BB1_2;
$L__BB1_12:
	setp.ge.s32 	%p12, %r4, %r39;
	mul.lo.s32 	%r29, %r4, %r40;
	setp.ge.s32 	%p13, %r6, %r40;
	or.pred  	%p14, %p12, %p13;
	@%p14 bra 	$L__BB1_14;
	add.s32 	%r70, %r6, %r29;
	mul.wide.s32 	%rd16, %r70, 4;
	add.s64 	%rd17, %rd1, %rd16;
	st.global.f32 	[%rd17], %f450;
$L__BB1_14:
	add.s32 	%r30, %r6, 1;
	setp.ge.s32 	%p16, %r30, %r40;
	cvt.s64.s32 	%rd18, %r29;
	cvt.s64.s32 	%rd2, %r6;
	add.s64 	%rd19, %rd2, %rd18;
	shl.b64 	%rd20, %rd19, 2;
	add.s64 	%rd3, %rd1, %rd20;
	or.pred  	%p17, %p12, %p16;
	@%p17 bra 	$L__BB1_16;
	st.global.f32 	[%rd3+4], %f449;
$L__BB1_16:
	add.s32 	%r31, %r6, 2;
	setp.ge.s32 	%p19, %r31, %r40;
	or.pred  	%p20, %p12, %p19;
	@%p20 bra 	$L__BB1_18;
	st.global.f32 	[%rd3+8], %f448;
$L__BB1_18:
	add.s32 	%r32, %r6, 3;
	setp.ge.s32 	%p22, %r32, %r40;
	or.pred  	%p23, %p12, %p22;
	@%p23 bra 	$L__BB1_20;
	st.global.f32 	[%rd3+12], %f447;
$L__BB1_20:
	add.s32 	%r33, %r4, 1;
	setp.ge.s32 	%p25, %r33, %r39;
	add.s32 	%r34, %r29, %r40;
	or.pred  	%p26, %p25, %p13;
	@%p26 bra 	$L__BB1_22;
	add.s32 	%r71, %r6, %r34;
	mul.wide.s32 	%rd21, %r71, 4;
	add.s64 	%rd22, %rd1, %rd21;
	st.global.f32 	[%rd22], %f446;
$L__BB1_22:
	cvt.s64.s32 	%rd23, %r34;
	add.s64 	%rd24, %rd2, %rd23;
	shl.b64 	%rd25, %rd24, 2;
	add.s64 	%rd4, %rd1, %rd25;
	or.pred  	%p29, %p25, %p16;
	@%p29 bra 	$L__BB1_24;
	st.global.f32 	[%rd4+4], %f445;
$L__BB1_24:
	setp.ge.s32 	%p30, %r33, %r39;
	setp.ge.s32 	%p31, %r31, %r40;
	or.pred  	%p32, %p30, %p31;
	@%p32 bra 	$L__BB1_26;
	st.global.f32 	[%rd4+8], %f444;
$L__BB1_26:
	setp.ge.s32 	%p33, %r33, %r39;
	setp.ge.s32 	%p34, %r32, %r40;
	or.pred  	%p35, %p33, %p34;
	@%p35 bra 	$L__BB1_28;
	st.global.f32 	[%rd4+12], %f443;
$L__BB1_28:
	setp.ge.s32 	%p36, %r6, %r40;
	add.s32 	%r35, %r4, 2;
	setp.ge.s32 	%p37, %r35, %r39;
	add.s32 	%r36, %r34, %r40;
	or.pred  	%p38, %p37, %p36;
	@%p38 bra 	$L__BB1_30;
	add.s32 	%r72, %r6, %r36;
	mul.wide.s32 	%rd26, %r72, 4;
	add.s64 	%rd27, %rd1, %rd26;
	st.global.f32 	[%rd27], %f451;
$L__BB1_30:
	setp.ge.s32 	%p39, %r35, %r39;
	setp.ge.s32 	%p40, %r30, %r40;
	cvt.s64.s32 	%rd28, %r36;
	add.s64 	%rd29, %rd2, %rd28;
	shl.b64 	%rd30, %rd29, 2;
	add.s64 	%rd5, %rd1, %rd30;
	or.pred  	%p41, %p39, %p40;
	@%p41 bra 	$L__BB1_32;
	st.global.f32 	[%rd5+4], %f452;
$L__BB1_32:
	setp.ge.s32 	%p42, %r35, %r39;
	setp.ge.s32 	%p43, %r31, %r40;
	or.pred  	%p44, %p42, %p43;
	@%p44 bra 	$L__BB1_34;
	st.global.f32 	[%rd5+8], %f453;
$L__BB1_34:
	setp.ge.s32 	%p45, %r35, %r39;
	setp.ge.s32 	%p46, %r32, %r40;
	or.pred  	%p47, %p45, %p46;
	@%p47 bra 	$L__BB1_36;
	st.global.f32 	[%rd5+12], %f454;
$L__BB1_36:
	setp.ge.s32 	%p48, %r6, %r40;
	add.s32 	%r37, %r4, 3;
	setp.ge.s32 	%p49, %r37, %r39;
	add.s32 	%r38, %r36, %r40;
	or.pred  	%p50, %p49, %p48;
	@%p50 bra 	$L__BB1_38;
	add.s32 	%r73, %r6, %r38;
	mul.wide.s32 	%rd31, %r73, 4;
	add.s64 	%rd32, %rd1, %rd31;
	st.global.f32 	[%rd32], %f455;
$L__BB1_38:
	setp.ge.s32 	%p51, %r37, %r39;
	setp.ge.s32 	%p52, %r30, %r40;
	cvt.s64.s32 	%rd33, %r38;
	add.s64 	%rd34, %rd2, %rd33;
	shl.b64 	%rd35, %rd34, 2;
	add.s64 	%rd6, %rd1, %rd35;
	or.pred  	%p53, %p51, %p52;
	@%p53 bra 	$L__BB1_40;
	st.global.f32 	[%rd6+4], %f456;
$L__BB1_40:
	setp.ge.s32 	%p54, %r37, %r39;
	setp.ge.s32 	%p55, %r31, %r40;
	or.pred  	%p56, %p54, %p55;
	@%p56 bra 	$L__BB1_42;
	st.global.f32 	[%rd6+8], %f457;
$L__BB1_42:
	setp.ge.s32 	%p57, %r37, %r39;
	setp.ge.s32 	%p58, %r32, %r40;
	or.pred  	%p59, %p57, %p58;
	@%p59 bra 	$L__BB1_44;
	st.global.f32 	[%rd6+12], %f458;
$L__BB1_44:
	ret;

}


// ===== COMPILED SASS (sm_100) =====

	.target	sm_100

	.elftype	@"ET_EXEC"


//--------------------- .note.nv.tkinfo           --------------------------
	.section	.note.nv.tkinfo,"",@"SHT_NOTE"
	.sectionflags	@"SHF_NOTE_NV_TKINFO"
	.tkinfo
        /*0018*/ 	.word	0x00000002
        /*0030*/ 	.string	""
        /*0030*/ 	.string	"ptxas"
        /*0030*/ 	.string	"Cuda compilation tools, release 13.0, V13.0.88"
        /*0030*/ 	.string	"Build cuda_13.0.r13.0/compiler.36424714_0"
        /*0030*/ 	.string	"-arch sm_100 -m 64 "



//--------------------- .note.nv.cuinfo           --------------------------
	.section	.note.nv.cuinfo,"",@"SHT_NOTE"
	.sectionflags	@"SHF_NOTE_NV_CUINFO"
        /*0018*/ 	.short	0x0002
        /*001a*/ 	.short	0x0064
        /*001c*/ 	.short	0x0082
	.zero		2


//--------------------- .nv.info                  --------------------------
	.section	.nv.info,"",@"SHT_CUDA_INFO"
	.align	4


	//----- nvinfo : EIATTR_REGCOUNT
	.align		4
        /*0000*/ 	.byte	0x04, 0x2f
        /*0002*/ 	.short	(.L_1 - .L_0)
	.align		4
.L_0:
        /*0004*/ 	.word	index@(_Z17threadTile2x2GemmILi64ELi64ELi16EEvPKfS1_Pfiii)
        /*0008*/ 	.word	0x00000020


	//----- nvinfo : EIATTR_FRAME_SIZE
	.align		4
.L_1:
        /*000c*/ 	.byte	0x04, 0x11
        /*000e*/ 	.short	(.L_3 - .L_2)
	.align		4
.L_2:
        /*0010*/ 	.word	index@(_Z17threadTile2x2GemmILi64ELi64ELi16EEvPKfS1_Pfiii)
        /*0014*/ 	.word	0x00000000


	//----- nvinfo : EIATTR_REGCOUNT
	.align		4
.L_3:
        /*0018*/ 	.byte	0x04, 0x2f
        /*001a*/ 	.short	(.L_5 - .L_4)
	.align		4
.L_4:
        /*001c*/ 	.word	index@(_Z17threadTile4x4GemmILi64ELi64ELi16EEvPKfS1_Pfiii)
        /*0020*/ 	.word	0x00000027


	//----- nvinfo : EIATTR_FRAME_SIZE
	.align		4
.L_5:
        /*0024*/ 	.byte	0x04, 0x11
        /*0026*/ 	.short	(.L_7 - .L_6)
	.align		4
.L_6:
        /*0028*/ 	.word	index@(_Z17threadTile4x4GemmILi64ELi64ELi16EEvPKfS1_Pfiii)
        /*002c*/ 	.word	0x00000000


	//----- nvinfo : EIATTR_MIN_STACK_SIZE
	.align		4
.L_7:
        /*0030*/ 	.byte	0x04, 0x12
        /*0032*/ 	.short	(.L_9 - .L_8)
	.align		4
.L_8:
        /*0034*/ 	.word	index@(_Z17threadTile4x4GemmILi64ELi64ELi16EEvPKfS1_Pfiii)
        /*0038*/ 	.word	0x00000000


	//----- nvinfo : EIATTR_MIN_STACK_SIZE
	.align		4
.L_9:
        /*003c*/ 	.byte	0x04, 0x12
        /*003e*/ 	.short	(.L_11 - .L_10)
	.align		4
.L_10:
        /*0040*/ 	.word	index@(_Z17threadTile2x2GemmILi64ELi64ELi16EEvPKfS1_Pfiii)
        /*0044*/ 	.word	0x00000000
.L_11:


//--------------------- .nv.compat                --------------------------
	.section	.nv.compat,"",@"SHT_CUDA_COMPAT_INFO"
	.align	4
        /*0000*/ 	.byte	0x02, 0x09, 0x00, 0x00, 0x02, 0x02, 0x01, 0x00, 0x02, 0x05, 0x05, 0x00, 0x03, 0x07, 0x01, 0x01
        /*0010*/ 	.byte	0x02, 0x03, 0x00, 0x00, 0x02, 0x06, 0x01, 0x00, 0x04, 0x0b, 0x08, 0x00, 0x09, 0x00, 0x00, 0x00
        /*0020*/ 	.byte	0x00, 0x00, 0x00, 0x00


//--------------------- .nv.info._Z17threadTile4x4GemmILi64ELi64ELi16EEvPKfS1_Pfiii --------------------------
	.section	.nv.info._Z17threadTile4x4GemmILi64ELi64ELi16EEvPKfS1_Pfiii,"",@"SHT_CUDA_INFO"
	.sectionflags	@""
	.align	4


	//----- nvinfo : EIATTR_CUDA_API_VERSION
	.align		4
        /*0000*/ 	.byte	0x04, 0x37
        /*0002*/ 	.short	(.L_13 - .L_12)
.L_12:
        /*0004*/ 	.word	0x00000082


	//----- nvinfo : EIATTR_KPARAM_INFO
	.align		4
.L_13:
        /*0008*/ 	.byte	0x04, 0x17
        /*000a*/ 	.short	(.L_15 - .L_14)
.L_14:
        /*000c*/ 	.word	0x00000000
        /*0010*/ 	.short	0x0005
        /*0012*/ 	.short	0x0020
        /*0014*/ 	.byte	0x00, 0xf0, 0x11, 0x00


	//----- nvinfo : EIATTR_KPARAM_INFO
	.align		4
.L_15:
        /*0018*/ 	.byte	0x04, 0x17
        /*001a*/ 	.short	(.L_17 - .L_16)
.L_16:
        /*001c*/ 	.word	0x00000000
        /*0020*/ 	.short	0x0004
        /*0022*/ 	.short	0x001c
        /*0024*/ 	.byte	0x00, 0xf0, 0x11, 0x00


	//----- nvinfo : EIATTR_KPARAM_INFO
	.align		4
.L_17:
        /*0028*/ 	.byte	0x04, 0x17
        /*002a*/ 	.short	(.L_19 - .L_18)
.L_18:
        /*002c*/ 	.word	0x00000000
        /*0030*/ 	.short	0x0003
        /*0032*/ 	.short	0x0018
        /*0034*/ 	.byte	0x00, 0xf0, 0x11, 0x00


	//----- nvinfo : EIATTR_KPARAM_INFO
	.align		4
.L_19:
        /*0038*/ 	.byte	0x04, 0x17
        /*003a*/ 	.short	(.L_21 - .L_20)
.L_20:
        /*003c*/ 	.word	0x00000000
        /*0040*/ 	.short	0x0002
        /*0042*/ 	.short	0x0010
        /*0044*/ 	.byte	0x00, 0xf5, 0x21, 0x00


	//----- nvinfo : EIATTR_KPARAM_INFO
	.align		4
.L_21:
        /*0048*/ 	.byte	0x04, 0x17
        /*004a*/ 	.short	(.L_23 - .L_22)
.L_22:
        /*004c*/ 	.word	0x00000000
        /*0050*/ 	.short	0x0001
        /*0052*/ 	.short	0x0008
        /*0054*/ 	.byte	0x00, 0xf5, 0x21, 0x00


	//----- nvinfo : EIATTR_KPARAM_INFO
	.align		4
.L_23:
        /*0058*/ 	.byte	0x04, 0x17
        /*005a*/ 	.short	(.L_25 - .L_24)
.L_24:
        /*005c*/ 	.word	0x00000000
        /*0060*/ 	.short	0x0000
        /*0062*/ 	.short	0x0000
        /*0064*/ 	.byte	0x00, 0xf5, 0x21, 0x00


	//----- nvinfo : EIATTR_SPARSE_MMA_MASK
	.align		4
.L_25:
        /*0068*/ 	.byte	0x03, 0x50
        /*006a*/ 	.short	0x0000


	//----- nvinfo : EIATTR_MAXREG_COUNT
	.align		4
        /*006c*/ 	.byte	0x03, 0x1b
        /*006e*/ 	.short	0x00ff


	//----- nvinfo : EIATTR_NUM_BARRIERS
	.align		4
        /*0070*/ 	.byte	0x02, 0x4c
        /*0072*/ 	.byte	0x01
	.zero		1


	//----- nvinfo : EIATTR_MERCURY_ISA_VERSION
	.align		4
        /*0074*/ 	.byte	0x03, 0x5f
        /*0076*/ 	.short	0x0101


	//----- nvinfo : EIATTR_UNUSED_LOAD_BYTE_OFFSET
	.align		4
        /*0078*/ 	.byte	0x04, 0x44
        /*007a*/ 	.short	(.L_27 - .L_26)


	//   ....[0]....
.L_26:
        /*007c*/ 	.word	0x00000750
        /*0080*/ 	.word	0x0000fff0


	//   ....[1]....
        /*0084*/ 	.word	0x00000780
        /*0088*/ 	.word	0x0000fff0


	//   ....[2]....
        /*008c*/ 	.word	0x000009f0
        /*0090*/ 	.word	0x00000fff


	//   ....[3]....
        /*0094*/ 	.word	0x00000a00
        /*0098*/ 	.word	0x00000fff


	//   ....[4]....
        /*009c*/ 	.word	0x00000c30
        /*00a0*/ 	.word	0x0000fff0


	//   ....[5]....
        /*00a4*/ 	.word	0x00000c60
        /*00a8*/ 	.word	0x0000fff0


	//   ....[6]....
        /*00ac*/ 	.word	0x00000ed0
        /*00b0*/ 	.word	0x00000fff


	//   ....[7]....
        /*00b4*/ 	.word	0x00000ef0
        /*00b8*/ 	.word	0x00000fff


	//   ....[8]....
        /*00bc*/ 	.word	0x00001110
        /*00c0*/ 	.word	0x0000fff0


	//   ....[9]....
        /*00c4*/ 	.word	0x00001140
        /*00c8*/ 	.word	0x0000fff0


	//   ....[10]....
        /*00cc*/ 	.word	0x000013b0
        /*00d0*/ 	.word	0x00000fff


	//   ....[11]....
        /*00d4*/ 	.word	0x000013d0
        /*00d8*/ 	.word	0x00000fff


	//   ....[12]....
        /*00dc*/ 	.word	0x000015f0
        /*00e0*/ 	.word	0x0000fff0


	//   ....[13]....
        /*00e4*/ 	.word	0x00001620
        /*00e8*/ 	.word	0x0000fff0


	//   ....[14]....
        /*00ec*/ 	.word	0x00001860
        /*00f0*/ 	.word	0x00000fff


	//   ....[15]....
        /*00f4*/ 	.word	0x000018c0
        /*00f8*/ 	.word	0x00000fff


	//----- nvinfo : EIATTR_VRC_CTA_INIT_COUNT
	.align		4
.L_27:
        /*00fc*/ 	.byte	0x02, 0x4a
	.zero		1
	.zero		1


	//----- nvinfo : EIATTR_EXIT_INSTR_OFFSETS
	.align		4
        /*0100*/ 	.byte	0x04, 0x1c
        /*0102*/ 	.short	(.L_29 - .L_28)


	//   ....[0]....
.L_28:
        /*0104*/ 	.word	0x00001ec0


	//   ....[1]....
        /*0108*/ 	.word	0x00001ee0


	//----- nvinfo : EIATTR_CRS_STACK_SIZE
	.align		4
.L_29:
        /*010c*/ 	.byte	0x04, 0x1e
        /*010e*/ 	.short	(.L_31 - .L_30)
.L_30:
        /*0110*/ 	.word	0x00000000


	//----- nvinfo : EIATTR_CBANK_PARAM_SIZE
	.align		4
.L_31:
        /*0114*/ 	.byte	0x03, 0x19
        /*0116*/ 	.short	0x0024


	//----- nvinfo : EIATTR_PARAM_CBANK
	.align		4
        /*0118*/ 	.byte	0x04, 0x0a
        /*011a*/ 	.short	(.L_33 - .L_32)
	.align		4
.L_32:
        /*011c*/ 	.word	index@(.nv.constant0._Z17threadTile4x4GemmILi64ELi64ELi16EEvPKfS1_Pfiii)
        /*0120*/ 	.short	0x0380
        /*0122*/ 	.short	0x0024


	//----- nvinfo : EIATTR_SW_WAR
	.align		4
.L_33:
        /*0124*/ 	.byte	0x04, 0x36
        /*0126*/ 	.short	(.L_35 - .L_34)
.L_34:
        /*0128*/ 	.word	0x00000008
.L_35:


//--------------------- .nv.info._Z17threadTile2x2GemmILi64ELi64ELi16EEvPKfS1_Pfiii --------------------------
	.section	.nv.info._Z17threadTile2x2GemmILi64ELi64ELi16EEvPKfS1_Pfiii,"",@"SHT_CUDA_INFO"
	.sectionflags	@""
	.align	4


	//----- nvinfo : EIATTR_CUDA_API_VERSION
	.align		4
        /*0000*/ 	.byte	0x04, 0x37
        /*0002*/ 	.short	(.L_37 - .L_36)
.L_36:
        /*0004*/ 	.word	0x00000082


	//----- nvinfo : EIATTR_KPARAM_INFO
	.align		4
.L_37:
        /*0008*/ 	.byte	0x04, 0x17
        /*000a*/ 	.short	(.L_39 - .L_38)
.L_38:
        /*000c*/ 	.word	0x00000000
        /*0010*/ 	.short	0x0005
        /*0012*/ 	.short	0x0020
        /*0014*/ 	.byte	0x00, 0xf0, 0x11, 0x00


	//----- nvinfo : EIATTR_KPARAM_INFO
	.align		4
.L_39:
        /*0018*/ 	.byte	0x04, 0x17
        /*001a*/ 	.short	(.L_41 - .L_40)
.L_40:
        /*001c*/ 	.word	0x00000000
        /*0020*/ 	.short	0x0004
        /*0022*/ 	.short	0x001c
        /*0024*/ 	.byte	0x00, 0xf0, 0x11, 0x00


	//----- nvinfo : EIATTR_KPARAM_INFO
	.align		4
.L_41:
        /*0028*/ 	.byte	0x04, 0x17
        /*002a*/ 	.short	(.L_43 - .L_42)
.L_42:
        /*002c*/ 	.word	0x00000000
        /*0030*/ 	.short	0x0003
        /*0032*/ 	.short	0x0018
        /*0034*/ 	.byte	0x00, 0xf0, 0x11, 0x00


	//----- nvinfo : EIATTR_KPARAM_INFO
	.align		4
.L_43:
        /*0038*/ 	.byte	0x04, 0x17
        /*003a*/ 	.short	(.L_45 - .L_44)
.L_44:
        /*003c*/ 	.word	0x00000000
        /*0040*/ 	.short	0x0002
        /*0042*/ 	.short	0x0010
        /*0044*/ 	.byte	0x00, 0xf5, 0x21, 0x00


	//----- nvinfo : EIATTR_KPARAM_INFO
	.align		4
.L_45:
        /*0048*/ 	.byte	0x04, 0x17
        /*004a*/ 	.short	(.L_47 - .L_46)
.L_46:
        /*004c*/ 	.word	0x00000000
        /*0050*/ 	.short	0x0001
        /*0052*/ 	.short	0x0008
        /*0054*/ 	.byte	0x00, 0xf5, 0x21, 0x00


	//----- nvinfo : EIATTR_KPARAM_INFO
	.align		4
.L_47:
        /*0058*/ 	.byte	0x04, 0x17
        /*005a*/ 	.short	(.L_49 - .L_48)
.L_48:
        /*005c*/ 	.word	0x00000000
        /*0060*/ 	.short	0x0000
        /*0062*/ 	.short	0x0000
        /*0064*/ 	.byte	0x00, 0xf5, 0x21, 0x00


	//----- nvinfo : EIATTR_SPARSE_MMA_MASK
	.align		4
.L_49:
        /*0068*/ 	.byte	0x03, 0x50
        /*006a*/ 	.short	0x0000


	//----- nvinfo : EIATTR_MAXREG_COUNT
	.align		4
        /*006c*/ 	.byte	0x03, 0x1b
        /*006e*/ 	.short	0x00ff


	//----- nvinfo : EIATTR_NUM_BARRIERS
	.align		4
        /*0070*/ 	.byte	0x02, 0x4c
        /*0072*/ 	.byte	0x01
	.zero		1


	//----- nvinfo : EIATTR_MERCURY_ISA_VERSION
	.align		4
        /*0074*/ 	.byte	0x03, 0x5f
        /*0076*/ 	.short	0x0101


	//----- nvinfo : EIATTR_VRC_CTA_INIT_COUNT
	.align		4
        /*0078*/ 	.byte	0x02, 0x4a
	.zero		1
	.zero		1


	//----- nvinfo : EIATTR_EXIT_INSTR_OFFSETS
	.align		4
        /*007c*/ 	.byte	0x04, 0x1c
        /*007e*/ 	.short	(.L_51 - .L_50)


	//   ....[0]....
.L_50:
        /*0080*/ 	.word	0x00000c90


	//   ....[1]....
        /*0084*/ 	.word	0x00000cb0


	//----- nvinfo : EIATTR_CRS_STACK_SIZE
	.align		4
.L_51:
        /*0088*/ 	.byte	0x04, 0x1e
        /*008a*/ 	.short	(.L_53 - .L_52)
.L_52:
        /*008c*/ 	.word	0x00000000


	//----- nvinfo : EIATTR_CBANK_PARAM_SIZE
	.align		4
.L_53:
        /*0090*/ 	.byte	0x03, 0x19
        /*0092*/ 	.short	0x0024


	//----- nvinfo : EIATTR_PARAM_CBANK
	.align		4
        /*0094*/ 	.byte	0x04, 0x0a
        /*0096*/ 	.short	(.L_55 - .L_54)
	.align		4
.L_54:
        /*0098*/ 	.word	index@(.nv.constant0._Z17threadTile2x2GemmILi64ELi64ELi16EEvPKfS1_Pfiii)
        /*009c*/ 	.short	0x0380
        /*009e*/ 	.short	0x0024


	//----- nvinfo : EIATTR_SW_WAR
	.align		4
.L_55:
        /*00a0*/ 	.byte	0x04, 0x36
        /*00a2*/ 	.short	(.L_57 - .L_56)
.L_56:
        /*00a4*/ 	.word	0x00000008
.L_57:


//--------------------- .nv.callgraph             --------------------------
	.section	.nv.callgraph,"",@"SHT_CUDA_CALLGRAPH"
	.align	4
	.sectionentsize	8
	.align		4
        /*0000*/ 	.word	0x00000000
	.align		4
        /*0004*/ 	.word	0xffffffff
	.align		4
        /*0008*/ 	.word	0x00000000
	.align		4
        /*000c*/ 	.word	0xfffffffe
	.align		4
        /*0010*/ 	.word	0x00000000
	.align		4
        /*0014*/ 	.word	0xfffffffd
	.align		4
        /*0018*/ 	.word	0x00000000
	.align		4
        /*001c*/ 	.word	0xfffffffc


//--------------------- .text._Z17threadTile4x4GemmILi64ELi64ELi16EEvPKfS1_Pfiii --------------------------
	.section	.text._Z17threadTile4x4GemmILi64ELi64ELi16EEvPKfS1_Pfiii,"ax",@progbits
	.align	128
        .global         _Z17threadTile4x4GemmILi64ELi64ELi16EEvPKfS1_Pfiii
        .type           _Z17threadTile4x4GemmILi64ELi64ELi16EEvPKfS1_Pfiii,@function
        .size           _Z17threadTile4x4GemmILi64ELi64ELi16EEvPKfS1_Pfiii,(.L_x_13 - _Z17threadTile4x4GemmILi64ELi64ELi16EEvPKfS1_Pfiii)
        .other          _Z17threadTile4x4GemmILi64ELi64ELi16EEvPKfS1_Pfiii,@"STO_CUDA_ENTRY STV_DEFAULT"
_Z17threadTile4x4GemmILi64ELi64ELi16EEvPKfS1_Pfiii:
.text._Z17threadTile4x4GemmILi64ELi64ELi16EEvPKfS1_Pfiii:
[----:B------:R-:W-:Y:S01]  /*0000*/  LDC R1, c[0x0][0x37c] ;  /* 0x0000df00ff017b82 */ /* 0x000fe20000000800 */
[----:B------:R-:W0:Y:S07]  /*0010*/  S2R R7, SR_TID.X ;  /* 0x0000000000077919 */ /* 0x000e2e0000002100 */
[----:B------:R-:W1:Y:S01]  /*0020*/  S2UR UR5, SR_CTAID.Y ;  /* 0x00000000000579c3 */ /* 0x000e620000002600 */
[----:B------:R-:W2:Y:S01]  /*0030*/  LDCU UR8, c[0x0][0x3a0] ;  /* 0x00007400ff0877ac */ /* 0x000ea20008000800 */
[----:B------:R-:W-:Y:S01]  /*0040*/  HFMA2 R20, -RZ, RZ, 0, 0 ;  /* 0x00000000ff147431 */ /* 0x000fe200000001ff */
[----:B------:R-:W0:Y:S01]  /*0050*/  S2R R24, SR_TID.Y ;  /* 0x0000000000187919 */ /* 0x000e220000002200 */
[----:B------:R-:W-:-:S02]  /*0060*/  CS2R R16, SRZ ;  /* 0x0000000000107805 */ /* 0x000fc4000001ff00 */
[----:B------:R-:W-:Y:S02]  /*0070*/  CS2R R30, SRZ ;  /* 0x00000000001e7805 */ /* 0x000fe4000001ff00 */
[----:B------:R-:W-:Y:S02]  /*0080*/  CS2R R32, SRZ ;  /* 0x0000000000207805 */ /* 0x000fe4000001ff00 */
[----:B------:R-:W-:Y:S01]  /*0090*/  CS2R R34, SRZ ;  /* 0x0000000000227805 */ /* 0x000fe2000001ff00 */
[----:B------:R-:W3:Y:S01]  /*00a0*/  S2UR UR6, SR_CTAID.X ;  /* 0x00000000000679c3 */ /* 0x000ee20000002500 */
[----:B------:R-:W-:Y:S02]  /*00b0*/  CS2R R26, SRZ ;  /* 0x00000000001a7805 */ /* 0x000fe4000001ff00 */
[----:B------:R-:W-:Y:S02]  /*00c0*/  CS2R R28, SRZ ;  /* 0x00000000001c7805 */ /* 0x000fe4000001ff00 */
[----:B------:R-:W-:-:S02]  /*00d0*/  CS2R R22, SRZ ;  /* 0x0000000000167805 */ /* 0x000fc4000001ff00 */
[----:B------:R-:W-:Y:S01]  /*00e0*/  MOV R25, RZ ;  /* 0x000000ff00197202 */ /* 0x000fe20000000f00 */
[----:B------:R-:W4:Y:S01]  /*00f0*/  LDCU.64 UR10, c[0x0][0x358] ;  /* 0x00006b00ff0a77ac */ /* 0x000f220008000a00 */
[----:B--2---:R-:W-:Y:S02]  /*0100*/  UISETP.GE.AND UP0, UPT, UR8, 0x1, UPT ;  /* 0x000000010800788c */ /* 0x004fe4000bf06270 */
[----:B-1----:R-:W-:Y:S02]  /*0110*/  USHF.L.U32 UR5, UR5, 0x6, URZ ;  /* 0x0000000605057899 */ /* 0x002fe400080006ff */
[----:B---3--:R-:W-:Y:S01]  /*0120*/  USHF.L.U32 UR6, UR6, 0x6, URZ ;  /* 0x0000000606067899 */ /* 0x008fe200080006ff */
[----:B0-----:R-:W-:-:S03]  /*0130*/  LEA R6, R24, R7, 0x4 ;  /* 0x0000000718067211 */ /* 0x001fc600078e20ff */
[----:B------:R-:W-:Y:S02]  /*0140*/  LEA R24, R24, UR5, 0x2 ;  /* 0x0000000518187c11 */ /* 0x000fe4000f8e10ff */
[----:B------:R-:W-:Y:S01]  /*0150*/  LEA R7, R7, UR6, 0x2 ;  /* 0x0000000607077c11 */ /* 0x000fe2000f8e10ff */
[----:B----4-:R-:W-:Y:S06]  /*0160*/  BRA.U !UP0, `(.L_x_0) ;  /* 0x0000001908207547 */ /* 0x010fec000b800000 */
[----:B------:R-:W0:Y:S01]  /*0170*/  S2UR UR7, SR_CgaCtaId ;  /* 0x00000000000779c3 */ /* 0x000e220000008800 */
[C---:B------:R-:W-:Y:S01]  /*0180*/  SHF.L.U32 R2, R6.reuse, 0x2, RZ ;  /* 0x0000000206027819 */ /* 0x040fe200000006ff */
[----:B------:R-:W-:Y:S01]  /*0190*/  UMOV UR4, 0x400 ;  /* 0x0000040000047882 */ /* 0x000fe20000000000 */
[----:B------:R-:W-:Y:S02]  /*01a0*/  LOP3.LUT R0, R6, 0x3f, RZ, 0xc0, !PT ;  /* 0x0000003f06007812 */ /* 0x000fe400078ec0ff */
[----:B------:R-:W-:Y:S02]  /*01b0*/  SHF.R.U32.HI R5, RZ, 0x6, R6 ;  /* 0x00000006ff057819 */ /* 0x000fe40000011606 */
[----:B------:R-:W-:Y:S02]  /*01c0*/  LOP3.LUT R2, R2, 0xfc, RZ, 0xe2, !PT ;  /* 0x000000fc02027812 */ /* 0x000fe400078ee2ff */
[----:B------:R-:W-:Y:S02]  /*01d0*/  IADD3 R0, PT, PT, R0, UR5, RZ ;  /* 0x0000000500007c10 */ /* 0x000fe4000fffe0ff */
[----:B------:R-:W-:Y:S01]  /*01e0*/  MOV R16, RZ ;  /* 0x000000ff00107202 */ /* 0x000fe20000000f00 */
[----:B------:R-:W-:-:S02]  /*01f0*/  IMAD R2, R5, 0x104, R2 ;  /* 0x0000010405027824 */ /* 0x000fc400078e0202 */
[----:B------:R-:W-:Y:S01]  /*0200*/  IMAD R3, R0, UR8, R5 ;  /* 0x0000000800037c24 */ /* 0x000fe2000f8e0205 */
[----:B0-----:R-:W-:-:S06]  /*0210*/  ULEA UR4, UR7, UR4, 0x18 ;  /* 0x0000000407047291 */ /* 0x001fcc000f8ec0ff */
[----:B------:R-:W-:Y:S01]  /*0220*/  IADD3 R2, PT, PT, R2, UR4, RZ ;  /* 0x0000000402027c10 */ /* 0x000fe2000fffe0ff */
[----:B------:R-:W-:-:S06]  /*0230*/  UMOV UR4, URZ ;  /* 0x000000ff00047c82 */ /* 0x000fcc0008000000 */
.L_x_6:
[----:B------:R-:W-:Y:S01]  /*0240*/  ISETP.GT.U32.AND P0, PT, R6, 0x3ff, PT ;  /* 0x000003ff0600780c */ /* 0x000fe20003f04070 */
[----:B------:R-:W0:Y:S01]  /*0250*/  LDCU UR12, c[0x0][0x3a0] ;  /* 0x00007400ff0c77ac */ /* 0x000e220008000800 */
[----:B------:R-:W-:Y:S01]  /*0260*/  BSSY.RECONVERGENT B0, `(.L_x_1) ;  /* 0x0000031000007945 */ /* 0x000fe20003800200 */
[----:B------:R-:W1:Y:S01]  /*0270*/  LDCU UR9, c[0x0][0x3a0] ;  /* 0x00007400ff0977ac */ /* 0x000e620008000800 */
[----:B------:R-:W2:Y:S01]  /*0280*/  LDCU UR7, c[0x0][0x398] ;  /* 0x00007300ff0777ac */ /* 0x000ea20008000800 */
[----:B------:R-:W3:Y:S08]  /*0290*/  LDCU UR8, c[0x0][0x39c] ;  /* 0x00007380ff0877ac */ /* 0x000ef00008000800 */
[----:B------:R-:W-:Y:S05]  /*02a0*/  @P0 BRA `(.L_x_2) ;  /* 0x0000000000b00947 */ /* 0x000fea0003800000 */
[----:B------:R-:W-:Y:S01]  /*02b0*/  BSSY.RECONVERGENT B1, `(.L_x_3) ;  /* 0x0000015000017945 */ /* 0x000fe20003800200 */
[----:B------:R-:W-:Y:S02]  /*02c0*/  IADD3 R11, PT, PT, R3, UR4, RZ ;  /* 0x00000004030b7c10 */ /* 0x000fe4000fffe0ff */
[----:B------:R-:W-:Y:S02]  /*02d0*/  IADD3 R0, PT, PT, R5, UR4, RZ ;  /* 0x0000000405007c10 */ /* 0x000fe4000fffe0ff */
[----:B------:R-:W-:Y:S02]  /*02e0*/  MOV R4, R2 ;  /* 0x0000000200047202 */ /* 0x000fe40000000f00 */
[----:B------:R-:W-:-:S07]  /*02f0*/  MOV R10, R6 ;  /* 0x00000006000a7202 */ /* 0x000fce0000000f00 */
.L_x_4:
[----:B------:R-:W-:Y:S01]  /*0300*/  LOP3.LUT R8, R10, 0x3f, RZ, 0xc0, !PT ;  /* 0x0000003f0a087812 */ /* 0x000fe200078ec0ff */
[----:B------:R-:W-:-:S03]  /*0310*/  HFMA2 R13, -RZ, RZ, 0, 0 ;  /* 0x00000000ff0d7431 */ /* 0x000fc600000001ff */
[----:B------:R-:W-:-:S04]  /*0320*/  IADD3 R8, PT, PT, R8, UR5, RZ ;  /* 0x0000000508087c10 */ /* 0x000fc8000fffe0ff */
[----:B--2---:R-:W-:-:S04]  /*0330*/  ISETP.GE.AND P0, PT, R8, UR7, PT ;  /* 0x0000000708007c0c */ /* 0x004fc8000bf06270 */
[----:B-1----:R-:W-:-:S13]  /*0340*/  ISETP.GE.OR P0, PT, R0, UR9, P0 ;  /* 0x0000000900007c0c */ /* 0x002fda0008706670 */
[----:B------:R-:W1:Y:S02]  /*0350*/  @!P0 LDC.64 R8, c[0x0][0x380] ;  /* 0x0000e000ff088b82 */ /* 0x000e640000000a00 */
[----:B-1----:R-:W-:-:S05]  /*0360*/  @!P0 IMAD.WIDE.U32 R8, R11, 0x4, R8 ;  /* 0x000000040b088825 */ /* 0x002fca00078e0008 */
[----:B------:R-:W2:Y:S01]  /*0370*/  @!P0 LDG.E R13, desc[UR10][R8.64] ;  /* 0x0000000a080d8981 */ /* 0x000ea2000c1e1900 */
[C---:B------:R-:W-:Y:S02]  /*0380*/  ISETP.GE.U32.AND P0, PT, R10.reuse, 0x300, PT ;  /* 0x000003000a00780c */ /* 0x040fe40003f06070 */
[----:B------:R-:W-:Y:S02]  /*0390*/  IADD3 R12, PT, PT, R10, 0x100, RZ ;  /* 0x000001000a0c7810 */ /* 0x000fe40007ffe0ff */
[----:B------:R-:W-:Y:S02]  /*03a0*/  IADD3 R0, PT, PT, R0, 0x4, RZ ;  /* 0x0000000400007810 */ /* 0x000fe40007ffe0ff */
[----:B------:R-:W-:Y:S02]  /*03b0*/  MOV R10, R12 ;  /* 0x0000000c000a7202 */ /* 0x000fe40000000f00 */
[----:B------:R-:W-:Y:S01]  /*03c0*/  IADD3 R11, PT, PT, R11, 0x4, RZ ;  /* 0x000000040b0b7810 */ /* 0x000fe20007ffe0ff */
[----:B--2---:R1:W-:Y:S02]  /*03d0*/  STS [R4], R13 ;  /* 0x0000000d04007388 */ /* 0x0043e40000000800 */
[----:B-1----:R-:W-:-:S02]  /*03e0*/  IADD3 R4, PT, PT, R4, 0x410, RZ ;  /* 0x0000041004047810 */ /* 0x002fc40007ffe0ff */
[----:B------:R-:W-:Y:S05]  /*03f0*/  @!P0 BRA `(.L_x_4) ;  /* 0xfffffffc00c08947 */ /* 0x000fea000383ffff */
[----:B0--3--:R-:W-:Y:S05]  /*0400*/  BSYNC.RECONVERGENT B1 ;  /* 0x0000000000017941 */ /* 0x009fea0003800200 */
.L_x_3:
[----:B------:R-:W0:Y:S01]  /*0410*/  S2R R9, SR_CgaCtaId ;  /* 0x0000000000097919 */ /* 0x000e220000008800 */
[----:B------:R-:W-:Y:S02]  /*0420*/  MOV R4, 0x400 ;  /* 0x0000040000047802 */ /* 0x000fe40000000f00 */
[----:B------:R-:W-:Y:S02]  /*0430*/  MOV R0, R6 ;  /* 0x0000000600007202 */ /* 0x000fe40000000f00 */
[----:B------:R-:W-:-:S04]  /*0440*/  IADD3 R4, PT, PT, R4, 0x1040, RZ ;  /* 0x0000104004047810 */ /* 0x000fc80007ffe0ff */
[----:B0-----:R-:W-:-:S07]  /*0450*/  LEA R10, R9, R4, 0x18 ;  /* 0x00000004090a7211 */ /* 0x001fce00078ec0ff */
.L_x_5:
[----:B------:R-:W-:Y:S02]  /*0460*/  LOP3.LUT R12, R0, 0x3f, RZ, 0xc0, !PT ;  /* 0x0000003f000c7812 */ /* 0x000fe400078ec0ff */
[----:B------:R-:W-:Y:S02]  /*0470*/  SHF.R.U32.HI R13, RZ, 0x6, R0 ;  /* 0x00000006ff0d7819 */ /* 0x000fe40000011600 */
[----:B----4-:R-:W-:Y:S02]  /*0480*/  IADD3 R4, PT, PT, R12, UR6, RZ ;  /* 0x000000060c047c10 */ /* 0x010fe4000fffe0ff */
[----:B------:R-:W-:Y:S02]  /*0490*/  IADD3 R11, PT, PT, R13, UR4, RZ ;  /* 0x000000040d0b7c10 */ /* 0x000fe4000fffe0ff */
[----:B------:R-:W-:-:S04]  /*04a0*/  ISETP.GE.AND P0, PT, R4, UR8, PT ;  /* 0x0000000804007c0c */ /* 0x000fc8000bf06270 */
[----:B------:R-:W-:-:S13]  /*04b0*/  ISETP.GE.OR P0, PT, R11, UR12, P0 ;  /* 0x0000000c0b007c0c */ /* 0x000fda0008706670 */
[----:B------:R-:W0:Y:S01]  /*04c0*/  @!P0 LDC.64 R8, c[0x0][0x388] ;  /* 0x0000e200ff088b82 */ /* 0x000e220000000a00 */
[----:B------:R-:W-:Y:S02]  /*04d0*/  @!P0 IMAD R11, R11, UR8, R4 ;  /* 0x000000080b0b8c24 */ /* 0x000fe4000f8e0204 */
[----:B------:R-:W-:Y:S02]  /*04e0*/  HFMA2 R4, -RZ, RZ, 0, 0 ;  /* 0x00000000ff047431 */ /* 0x000fe400000001ff */
[----:B0-----:R-:W-:-:S05]  /*04f0*/  @!P0 IMAD.WIDE R8, R11, 0x4, R8 ;  /* 0x000000040b088825 */ /* 0x001fca00078e0208 */
[----:B------:R-:W2:Y:S01]  /*0500*/  @!P0 LDG.E R4, desc[UR10][R8.64] ;  /* 0x0000000a08048981 */ /* 0x000ea2000c1e1900 */
[----:B------:R-:W-:Y:S01]  /*0510*/  IMAD R11, R13, 0x104, R10 ;  /* 0x000001040d0b7824 */ /* 0x000fe200078e020a */
[C---:B------:R-:W-:Y:S02]  /*0520*/  ISETP.GE.U32.AND P0, PT, R0.reuse, 0x300, PT ;  /* 0x000003000000780c */ /* 0x040fe40003f06070 */
[----:B------:R-:W-:Y:S02]  /*0530*/  IADD3 R0, PT, PT, R0, 0x100, RZ ;  /* 0x0000010000007810 */ /* 0x000fe40007ffe0ff */
[----:B------:R-:W-:-:S05]  /*0540*/  LEA R11, R12, R11, 0x2 ;  /* 0x0000000b0c0b7211 */ /* 0x000fca00078e10ff */
[----:B--2---:R4:W-:Y:S04]  /*0550*/  STS [R11], R4 ;  /* 0x000000040b007388 */ /* 0x0049e80000000800 */
[----:B------:R-:W-:Y:S05]  /*0560*/  @!P0 BRA `(.L_x_5) ;  /* 0xfffffffc00bc8947 */ /* 0x000fea000383ffff */
.L_x_2:
[----:B0123--:R-:W-:Y:S05]  /*0570*/  BSYNC.RECONVERGENT B0 ;  /* 0x0000000000007941 */ /* 0x00ffea0003800200 */
.L_x_1:
[----:B------:R-:W0:Y:S01]  /*0580*/  S2R R0, SR_TID.Y ;  /* 0x0000000000007919 */ /* 0x000e220000002200 */
[----:B------:R-:W1:Y:S01]  /*0590*/  S2UR UR8, SR_CgaCtaId ;  /* 0x00000000000879c3 */ /* 0x000e620000008800 */
[----:B------:R-:W-:Y:S01]  /*05a0*/  UMOV UR7, 0x400 ;  /* 0x0000040000077882 */ /* 0x000fe20000000000 */
[----:B------:R-:W-:Y:S01]  /*05b0*/  UIADD3 UR4, UPT, UPT, UR4, 0x10, URZ ;  /* 0x0000001004047890 */ /* 0x000fe2000fffe0ff */
[----:B----4-:R-:W2:Y:S01]  /*05c0*/  S2R R4, SR_TID.X ;  /* 0x0000000000047919 */ /* 0x010ea20000002100 */
[----:B------:R-:W-:-:S04]  /*05d0*/  UIADD3 UR9, UPT, UPT, UR7, 0x1040, URZ ;  /* 0x0000104007097890 */ /* 0x000fc8000fffe0ff */
[----:B------:R-:W-:Y:S01]  /*05e0*/  BAR.SYNC.DEFER_BLOCKING 0x0 ;  /* 0x0000000000007b1d */ /* 0x000fe20000010000 */
[----:B-1----:R-:W-:Y:S02]  /*05f0*/  ULEA UR7, UR8, UR7, 0x18 ;  /* 0x0000000708077291 */ /* 0x002fe4000f8ec0ff */
[----:B------:R-:W-:-:S04]  /*0600*/  ULEA UR9, UR8, UR9, 0x18 ;  /* 0x0000000908097291 */ /* 0x000fc8000f8ec0ff */
[----:B0-----:R-:W-:Y:S02]  /*0610*/  LEA R0, R0, UR7, 0x4 ;  /* 0x0000000700007c11 */ /* 0x001fe4000f8e20ff */
[----:B--2---:R-:W-:-:S03]  /*0620*/  LEA R4, R4, UR9, 0x4 ;  /* 0x0000000904047c11 */ /* 0x004fc6000f8e20ff */
[----:B------:R-:W-:Y:S01]  /*0630*/  LDS.128 R8, [R0] ;  /* 0x0000000000087984 */ /* 0x000fe20000000c00 */
[----:B------:R-:W0:Y:S03]  /*0640*/  LDCU UR7, c[0x0][0x3a0] ;  /* 0x00007400ff0777ac */ /* 0x000e260008000800 */
[----:B------:R-:W1:Y:S01]  /*0650*/  LDS.128 R12, [R4] ;  /* 0x00000000040c7984 */ /* 0x000e620000000c00 */
[----:B0-----:R-:W-:Y:S01]  /*0660*/  UISETP.GE.AND UP0, UPT, UR4, UR7, UPT ;  /* 0x000000070400728c */ /* 0x001fe2000bf06270 */
[C---:B-1----:R-:W-:Y:S01]  /*0670*/  FFMA R29, R8.reuse, R12, R29 ;  /* 0x0000000c081d7223 */ /* 0x042fe2000000001d */
[C---:B------:R-:W-:Y:S01]  /*0680*/  FFMA R26, R8.reuse, R13, R26 ;  /* 0x0000000d081a7223 */ /* 0x040fe2000000001a */
[CC--:B------:R-:W-:Y:S01]  /*0690*/  FFMA R27, R8.reuse, R14.reuse, R27 ;  /* 0x0000000e081b7223 */ /* 0x0c0fe2000000001b */
[----:B------:R-:W-:Y:S01]  /*06a0*/  FFMA R8, R8, R15, R34 ;  /* 0x0000000f08087223 */ /* 0x000fe20000000022 */
[C---:B------:R-:W-:Y:S01]  /*06b0*/  FFMA R31, R12.reuse, R9, R31 ;  /* 0x000000090c1f7223 */ /* 0x040fe2000000001f */
[CC--:B------:R-:W-:Y:S01]  /*06c0*/  FFMA R32, R9.reuse, R13.reuse, R32 ;  /* 0x0000000d09207223 */ /* 0x0c0fe20000000020 */
[C---:B------:R-:W-:Y:S01]  /*06d0*/  FFMA R30, R9.reuse, R14, R30 ;  /* 0x0000000e091e7223 */ /* 0x040fe2000000001e */
[----:B------:R-:W-:Y:S01]  /*06e0*/  FFMA R34, R12, R10, R23 ;  /* 0x0000000a0c227223 */ /* 0x000fe20000000017 */
[C---:B------:R-:W-:Y:S01]  /*06f0*/  FFMA R33, R10.reuse, R13, R33 ;  /* 0x0000000d0a217223 */ /* 0x040fe20000000021 */
[CC--:B------:R-:W-:Y:S01]  /*0700*/  FFMA R35, R10.reuse, R14.reuse, R35 ;  /* 0x0000000e0a237223 */ /* 0x0c0fe20000000023 */
[-C--:B------:R-:W-:Y:S01]  /*0710*/  FFMA R9, R9, R15.reuse, R16 ;  /* 0x0000000f09097223 */ /* 0x080fe20000000010 */
[----:B------:R-:W-:Y:S01]  /*0720*/  FFMA R10, R10, R15, R20 ;  /* 0x0000000f0a0a7223 */ /* 0x000fe20000000014 */
[----:B------:R-:W-:Y:S01]  /*0730*/  FFMA R12, R12, R11, R17 ;  /* 0x0000000b0c0c7223 */ /* 0x000fe20000000011 */
[C---:B------:R-:W-:Y:S01]  /*0740*/  FFMA R13, R11.reuse, R13, R22 ;  /* 0x0000000d0b0d7223 */ /* 0x040fe20000000016 */
[----:B------:R-:W-:Y:S01]  /*0750*/  LDS.128 R16, [R0+0x100] ;  /* 0x0001000000107984 */ /* 0x000fe20000000c00 */
[C---:B------:R-:W-:Y:S01]  /*0760*/  FFMA R25, R11.reuse, R14, R25 ;  /* 0x0000000e0b197223 */ /* 0x040fe20000000019 */
[----:B------:R-:W-:-:S02]  /*0770*/  FFMA R11, R11, R15, R28 ;  /* 0x0000000f0b0b7223 */ /* 0x000fc4000000001c */
[----:B------:R-:W0:Y:S04]  /*0780*/  LDS.128 R20, [R4+0x100] ;  /* 0x0001000004147984 */ /* 0x000e280000000c00 */
[----:B------:R-:W1:Y:S04]  /*0790*/  LDS R16, [R4+0x110] ;  /* 0x0001100004107984 */ /* 0x000e680000000800 */
[----:B------:R-:W2:Y:S01]  /*07a0*/  LDS R14, [R0+0x110] ;  /* 0x00011000000e7984 */ /* 0x000ea20000000800 */
[C---:B0-----:R-:W-:Y:S01]  /*07b0*/  FFMA R29, R17.reuse, R21, R29 ;  /* 0x00000015111d7223 */ /* 0x041fe2000000001d */
[CC--:B------:R-:W-:Y:S01]  /*07c0*/  FFMA R26, R17.reuse, R22.reuse, R26 ;  /* 0x00000016111a7223 */ /* 0x0c0fe2000000001a */
[-C--:B------:R-:W-:Y:S01]  /*07d0*/  FFMA R27, R17, R23.reuse, R27 ;  /* 0x00000017111b7223 */ /* 0x080fe2000000001b */
[CC--:B------:R-:W-:Y:S01]  /*07e0*/  FFMA R32, R18.reuse, R22.reuse, R32 ;  /* 0x0000001612207223 */ /* 0x0c0fe20000000020 */
[----:B------:R-:W-:Y:S01]  /*07f0*/  FFMA R33, R19, R22, R33 ;  /* 0x0000001613217223 */ /* 0x000fe20000000021 */
[----:B-1----:R-:W-:Y:S01]  /*0800*/  FFMA R17, R17, R16, R8 ;  /* 0x0000001011117223 */ /* 0x002fe20000000008 */
[CC--:B------:R-:W-:Y:S01]  /*0810*/  FFMA R31, R21.reuse, R18.reuse, R31 ;  /* 0x00000012151f7223 */ /* 0x0c0fe2000000001f */
[----:B------:R-:W-:Y:S01]  /*0820*/  FFMA R30, R18, R23, R30 ;  /* 0x00000017121e7223 */ /* 0x000fe2000000001e */
[C---:B------:R-:W-:Y:S01]  /*0830*/  FFMA R15, R16.reuse, R18, R9 ;  /* 0x00000012100f7223 */ /* 0x040fe20000000009 */
[----:B------:R-:W-:Y:S01]  /*0840*/  FFMA R34, R21, R19, R34 ;  /* 0x0000001315227223 */ /* 0x000fe20000000022 */
[----:B------:R-:W-:Y:S01]  /*0850*/  FFMA R35, R19, R23, R35 ;  /* 0x0000001713237223 */ /* 0x000fe20000000023 */
[----:B------:R-:W-:Y:S01]  /*0860*/  FFMA R10, R16, R19, R10 ;  /* 0x00000013100a7223 */ /* 0x000fe2000000000a */
[C---:B--2---:R-:W-:Y:S01]  /*0870*/  FFMA R28, R14.reuse, R21, R12 ;  /* 0x000000150e1c7223 */ /* 0x044fe2000000000c */
[C---:B------:R-:W-:Y:S01]  /*0880*/  FFMA R22, R14.reuse, R22, R13 ;  /* 0x000000160e167223 */ /* 0x040fe2000000000d */
[----:B------:R-:W-:Y:S01]  /*0890*/  LDS.64 R18, [R4+0x208] ;  /* 0x0002080004127984 */ /* 0x000fe20000000a00 */
[C---:B------:R-:W-:Y:S01]  /*08a0*/  FFMA R25, R14.reuse, R23, R25 ;  /* 0x000000170e197223 */ /* 0x040fe20000000019 */
[----:B------:R-:W-:-:S02]  /*08b0*/  FFMA R14, R14, R16, R11 ;  /* 0x000000100e0e7223 */ /* 0x000fc4000000000b */
[----:B------:R-:W0:Y:S04]  /*08c0*/  LDS.64 R12, [R0+0x208] ;  /* 0x00020800000c7984 */ /* 0x000e280000000a00 */
[----:B------:R-:W1:Y:S04]  /*08d0*/  LDS.64 R8, [R4+0x210] ;  /* 0x0002100004087984 */ /* 0x000e680000000a00 */
[----:B------:R-:W2:Y:S01]  /*08e0*/  LDS.64 R20, [R0+0x210] ;  /* 0x0002100000147984 */ /* 0x000ea20000000a00 */
[----:B0-----:R-:W-:Y:S01]  /*08f0*/  FFMA R31, R18, R13, R31 ;  /* 0x0000000d121f7223 */ /* 0x001fe2000000001f */
[CC--:B------:R-:W-:Y:S01]  /*0900*/  FFMA R32, R13.reuse, R19.reuse, R32 ;  /* 0x000000130d207223 */ /* 0x0c0fe20000000020 */
[C---:B------:R-:W-:Y:S01]  /*0910*/  FFMA R29, R12.reuse, R18, R29 ;  /* 0x000000120c1d7223 */ /* 0x040fe2000000001d */
[----:B------:R-:W-:Y:S01]  /*0920*/  FFMA R26, R12, R19, R26 ;  /* 0x000000130c1a7223 */ /* 0x000fe2000000001a */
[----:B-1----:R-:W-:Y:S01]  /*0930*/  FFMA R30, R8, R13, R30 ;  /* 0x0000000d081e7223 */ /* 0x002fe2000000001e */
[-C--:B------:R-:W-:Y:S01]  /*0940*/  FFMA R15, R13, R9.reuse, R15 ;  /* 0x000000090d0f7223 */ /* 0x080fe2000000000f */
[C---:B------:R-:W-:Y:S01]  /*0950*/  FFMA R27, R12.reuse, R8, R27 ;  /* 0x000000080c1b7223 */ /* 0x040fe2000000001b */
[----:B------:R-:W-:Y:S01]  /*0960*/  FFMA R12, R12, R9, R17 ;  /* 0x000000090c0c7223 */ /* 0x000fe20000000011 */
[----:B--2---:R-:W-:Y:S01]  /*0970*/  FFMA R13, R18, R21, R28 ;  /* 0x00000015120d7223 */ /* 0x004fe2000000001c */
[C---:B------:R-:W-:Y:S01]  /*0980*/  FFMA R34, R20.reuse, R18, R34 ;  /* 0x0000001214227223 */ /* 0x040fe20000000022 */
[C---:B------:R-:W-:Y:S01]  /*0990*/  FFMA R33, R20.reuse, R19, R33 ;  /* 0x0000001314217223 */ /* 0x040fe20000000021 */
[C---:B------:R-:W-:Y:S01]  /*09a0*/  FFMA R35, R20.reuse, R8, R35 ;  /* 0x0000000814237223 */ /* 0x040fe20000000023 */
[----:B------:R-:W-:Y:S01]  /*09b0*/  FFMA R10, R20, R9, R10 ;  /* 0x00000009140a7223 */ /* 0x000fe2000000000a */
[C---:B------:R-:W-:Y:S01]  /*09c0*/  FFMA R11, R21.reuse, R19, R22 ;  /* 0x00000013150b7223 */ /* 0x040fe20000000016 */
[----:B------:R-:W-:Y:S01]  /*09d0*/  FFMA R25, R8, R21, R25 ;  /* 0x0000001508197223 */ /* 0x000fe20000000019 */
[----:B------:R-:W-:Y:S01]  /*09e0*/  FFMA R28, R21, R9, R14 ;  /* 0x00000009151c7223 */ /* 0x000fe2000000000e */
[----:B------:R-:W-:Y:S04]  /*09f0*/  LDS.128 R16, [R0+0x310] ;  /* 0x0003100000107984 */ /* 0x000fe80000000c00 */
[----:B------:R-:W0:Y:S04]  /*0a00*/  LDS.128 R20, [R4+0x310] ;  /* 0x0003100004147984 */ /* 0x000e280000000c00 */
[----:B------:R-:W1:Y:S04]  /*0a10*/  LDS R8, [R4+0x30c] ;  /* 0x00030c0004087984 */ /* 0x000e680000000800 */
[----:B------:R-:W2:Y:S01]  /*0a20*/  LDS R23, [R0+0x30c] ;  /* 0x00030c0000177984 */ /* 0x000ea20000000800 */
[C---:B0-----:R-:W-:Y:S01]  /*0a30*/  FFMA R32, R16.reuse, R20, R32 ;  /* 0x0000001410207223 */ /* 0x041fe20000000020 */
[----:B------:R-:W-:Y:S01]  /*0a40*/  FFMA R30, R16, R21, R30 ;  /* 0x00000015101e7223 */ /* 0x000fe2000000001e */
[----:B------:R-:W-:Y:S01]  /*0a50*/  FFMA R33, R20, R17, R33 ;  /* 0x0000001114217223 */ /* 0x000fe20000000021 */
[----:B------:R-:W-:Y:S01]  /*0a60*/  FFMA R35, R17, R21, R35 ;  /* 0x0000001511237223 */ /* 0x000fe20000000023 */
[----:B-1----:R-:W-:Y:S01]  /*0a70*/  FFMA R31, R16, R8, R31 ;  /* 0x00000008101f7223 */ /* 0x002fe2000000001f */
[C---:B------:R-:W-:Y:S01]  /*0a80*/  FFMA R34, R8.reuse, R17, R34 ;  /* 0x0000001108227223 */ /* 0x040fe20000000022 */
[----:B------:R-:W-:Y:S01]  /*0a90*/  FFMA R19, R8, R18, R13 ;  /* 0x0000001208137223 */ /* 0x000fe2000000000d */
[----:B------:R-:W-:Y:S01]  /*0aa0*/  FFMA R16, R16, R22, R15 ;  /* 0x0000001610107223 */ /* 0x000fe2000000000f */
[C---:B--2---:R-:W-:Y:S01]  /*0ab0*/  FFMA R29, R23.reuse, R8, R29 ;  /* 0x00000008171d7223 */ /* 0x044fe2000000001d */
[C---:B------:R-:W-:Y:S01]  /*0ac0*/  FFMA R26, R23.reuse, R20, R26 ;  /* 0x00000014171a7223 */ /* 0x040fe2000000001a */
[CC--:B------:R-:W-:Y:S01]  /*0ad0*/  FFMA R27, R23.reuse, R21.reuse, R27 ;  /* 0x00000015171b7223 */ /* 0x0c0fe2000000001b */
[-C--:B------:R-:W-:Y:S01]  /*0ae0*/  FFMA R23, R23, R22.reuse, R12 ;  /* 0x0000001617177223 */ /* 0x080fe2000000000c */
[----:B------:R-:W-:Y:S01]  /*0af0*/  FFMA R17, R17, R22, R10 ;  /* 0x0000001611117223 */ /* 0x000fe2000000000a */
[----:B------:R-:W-:Y:S01]  /*0b00*/  FFMA R20, R20, R18, R11 ;  /* 0x0000001214147223 */ /* 0x000fe2000000000b */
[----:B------:R-:W-:Y:S01]  /*0b10*/  LDS.128 R12, [R4+0x410] ;  /* 0x00041000040c7984 */ /* 0x000fe20000000c00 */
[C---:B------:R-:W-:Y:S01]  /*0b20*/  FFMA R25, R18.reuse, R21, R25 ;  /* 0x0000001512197223 */ /* 0x040fe20000000019 */
[----:B------:R-:W-:-:S02]  /*0b30*/  FFMA R28, R18, R22, R28 ;  /* 0x00000016121c7223 */ /* 0x000fc4000000001c */
[----:B------:R-:W0:Y:S02]  /*0b40*/  LDS.128 R8, [R0+0x410] ;  /* 0x0004100000087984 */ /* 0x000e240000000c00 */
[C---:B0-----:R-:W-:Y:S01]  /*0b50*/  FFMA R29, R8.reuse, R12, R29 ;  /* 0x0000000c081d7223 */ /* 0x041fe2000000001d */
[C---:B------:R-:W-:Y:S01]  /*0b60*/  FFMA R26, R8.reuse, R13, R26 ;  /* 0x0000000d081a7223 */ /* 0x040fe2000000001a */
[-C--:B------:R-:W-:Y:S01]  /*0b70*/  FFMA R27, R8, R14.reuse, R27 ;  /* 0x0000000e081b7223 */ /* 0x080fe2000000001b */
[C---:B------:R-:W-:Y:S01]  /*0b80*/  FFMA R31, R12.reuse, R9, R31 ;  /* 0x000000090c1f7223 */ /* 0x040fe2000000001f */
[CC--:B------:R-:W-:Y:S01]  /*0b90*/  FFMA R32, R9.reuse, R13.reuse, R32 ;  /* 0x0000000d09207223 */ /* 0x0c0fe20000000020 */
[C---:B------:R-:W-:Y:S01]  /*0ba0*/  FFMA R30, R9.reuse, R14, R30 ;  /* 0x0000000e091e7223 */ /* 0x040fe2000000001e */
[----:B------:R-:W-:Y:S01]  /*0bb0*/  FFMA R34, R12, R10, R34 ;  /* 0x0000000a0c227223 */ /* 0x000fe20000000022 */
[C---:B------:R-:W-:Y:S01]  /*0bc0*/  FFMA R33, R10.reuse, R13, R33 ;  /* 0x0000000d0a217223 */ /* 0x040fe20000000021 */
[-C--:B------:R-:W-:Y:S01]  /*0bd0*/  FFMA R35, R10, R14.reuse, R35 ;  /* 0x0000000e0a237223 */ /* 0x080fe20000000023 */
[-C--:B------:R-:W-:Y:S01]  /*0be0*/  FFMA R8, R8, R15.reuse, R23 ;  /* 0x0000000f08087223 */ /* 0x080fe20000000017 */
        /* <DEDUP_REMOVED lines=11> */
[C---:B------:R-:W-:Y:S01]  /*0ca0*/  FFMA R26, R17.reuse, R22, R26 ;  /* 0x00000016111a7223 */ /* 0x040fe2000000001a */
[-C--:B------:R-:W-:Y:S01]  /*0cb0*/  FFMA R27, R17, R23.reuse, R27 ;  /* 0x00000017111b7223 */ /* 0x080fe2000000001b */
[C---:B------:R-:W-:Y:S01]  /*0cc0*/  FFMA R31, R21.reuse, R18, R31 ;  /* 0x00000012151f7223 */ /* 0x040fe2000000001f */
[CC--:B------:R-:W-:Y:S01]  /*0cd0*/  FFMA R32, R18.reuse, R22.reuse, R32 ;  /* 0x0000001612207223 */ /* 0x0c0fe20000000020 */
[----:B------:R-:W-:Y:S01]  /*0ce0*/  FFMA R30, R18, R23, R30 ;  /* 0x00000017121e7223 */ /* 0x000fe2000000001e */
[----:B------:R-:W-:Y:S01]  /*0cf0*/  FFMA R34, R21, R19, R34 ;  /* 0x0000001315227223 */ /* 0x000fe20000000022 */
[C---:B------:R-:W-:Y:S01]  /*0d00*/  FFMA R33, R19.reuse, R22, R33 ;  /* 0x0000001613217223 */ /* 0x040fe20000000021 */
[----:B------:R-:W-:Y:S01]  /*0d10*/  FFMA R35, R19, R23, R35 ;  /* 0x0000001713237223 */ /* 0x000fe20000000023 */
[----:B-1----:R-:W-:Y:S01]  /*0d20*/  FFMA R17, R17, R16, R8 ;  /* 0x0000001011117223 */ /* 0x002fe20000000008 */
[C---:B------:R-:W-:Y:S01]  /*0d30*/  FFMA R18, R16.reuse, R18, R9 ;  /* 0x0000001210127223 */ /* 0x040fe20000000009 */
        /* <DEDUP_REMOVED lines=9> */
[C---:B0-----:R-:W-:Y:S01]  /*0dd0*/  FFMA R29, R10.reuse, R12, R29 ;  /* 0x0000000c0a1d7223 */ /* 0x041fe2000000001d */
[----:B------:R-:W-:Y:S01]  /*0de0*/  FFMA R26, R10, R13, R26 ;  /* 0x0000000d0a1a7223 */ /* 0x000fe2000000001a */
[----:B------:R-:W-:Y:S01]  /*0df0*/  FFMA R31, R12, R11, R31 ;  /* 0x0000000b0c1f7223 */ /* 0x000fe2000000001f */
[C---:B------:R-:W-:Y:S01]  /*0e00*/  FFMA R32, R11.reuse, R13, R32 ;  /* 0x0000000d0b207223 */ /* 0x040fe20000000020 */
[----:B-1----:R-:W-:Y:S01]  /*0e10*/  FFMA R27, R10, R8, R27 ;  /* 0x000000080a1b7223 */ /* 0x002fe2000000001b */
[----:B------:R-:W-:Y:S01]  /*0e20*/  FFMA R30, R8, R11, R30 ;  /* 0x0000000b081e7223 */ /* 0x000fe2000000001e */
[-C--:B------:R-:W-:Y:S01]  /*0e30*/  FFMA R10, R10, R9.reuse, R17 ;  /* 0x000000090a0a7223 */ /* 0x080fe20000000011 */
[----:B------:R-:W-:Y:S01]  /*0e40*/  FFMA R11, R11, R9, R18 ;  /* 0x000000090b0b7223 */ /* 0x000fe20000000012 */
[C---:B--2---:R-:W-:Y:S01]  /*0e50*/  FFMA R33, R20.reuse, R13, R33 ;  /* 0x0000000d14217223 */ /* 0x044fe20000000021 */
[C---:B------:R-:W-:Y:S01]  /*0e60*/  FFMA R34, R20.reuse, R12, R34 ;  /* 0x0000000c14227223 */ /* 0x040fe20000000022 */
[C---:B------:R-:W-:Y:S01]  /*0e70*/  FFMA R35, R20.reuse, R8, R35 ;  /* 0x0000000814237223 */ /* 0x040fe20000000023 */
[----:B------:R-:W-:Y:S01]  /*0e80*/  FFMA R14, R20, R9, R19 ;  /* 0x00000009140e7223 */ /* 0x000fe20000000013 */
[----:B------:R-:W-:Y:S01]  /*0e90*/  FFMA R15, R12, R21, R15 ;  /* 0x000000150c0f7223 */ /* 0x000fe2000000000f */
[C---:B------:R-:W-:Y:S01]  /*0ea0*/  FFMA R13, R21.reuse, R13, R22 ;  /* 0x0000000d150d7223 */ /* 0x040fe20000000016 */
[----:B------:R-:W-:Y:S01]  /*0eb0*/  FFMA R25, R8, R21, R25 ;  /* 0x0000001508197223 */ /* 0x000fe20000000019 */
[----:B------:R-:W-:Y:S01]  /*0ec0*/  FFMA R28, R21, R9, R28 ;  /* 0x00000009151c7223 */ /* 0x000fe2000000001c */
[----:B------:R-:W-:Y:S04]  /*0ed0*/  LDS.128 R16, [R0+0x720] ;  /* 0x0007200000107984 */ /* 0x000fe80000000c00 */
[----:B------:R-:W0:Y:S04]  /*0ee0*/  LDS R8, [R4+0x71c] ;  /* 0x00071c0004087984 */ /* 0x000e280000000800 */
[----:B------:R-:W1:Y:S04]  /*0ef0*/  LDS.128 R20, [R4+0x720] ;  /* 0x0007200004147984 */ /* 0x000e680000000c00 */
[----:B------:R-:W2:Y:S01]  /*0f00*/  LDS R9, [R0+0x71c] ;  /* 0x00071c0000097984 */ /* 0x000ea20000000800 */
[----:B0-----:R-:W-:Y:S01]  /*0f10*/  FFMA R31, R16, R8, R31 ;  /* 0x00000008101f7223 */ /* 0x001fe2000000001f */
[C---:B------:R-:W-:Y:S01]  /*0f20*/  FFMA R19, R8.reuse, R18, R15 ;  /* 0x0000001208137223 */ /* 0x040fe2000000000f */
[----:B-1----:R-:W-:Y:S01]  /*0f30*/  FFMA R23, R8, R17, R34 ;  /* 0x0000001108177223 */ /* 0x002fe20000000022 */
[CC--:B------:R-:W-:Y:S01]  /*0f40*/  FFMA R32, R16.reuse, R20.reuse, R32 ;  /* 0x0000001410207223 */ /* 0x0c0fe20000000020 */
[----:B------:R-:W-:Y:S01]  /*0f50*/  FFMA R30, R16, R21, R30 ;  /* 0x00000015101e7223 */ /* 0x000fe2000000001e */
[----:B------:R-:W-:Y:S01]  /*0f60*/  FFMA R33, R20, R17, R33 ;  /* 0x0000001114217223 */ /* 0x000fe20000000021 */
[----:B--2---:R-:W-:Y:S01]  /*0f70*/  FFMA R26, R9, R20, R26 ;  /* 0x00000014091a7223 */ /* 0x004fe2000000001a */
[-C--:B------:R-:W-:Y:S01]  /*0f80*/  FFMA R35, R17, R21.reuse, R35 ;  /* 0x0000001511237223 */ /* 0x080fe20000000023 */
[C---:B------:R-:W-:Y:S01]  /*0f90*/  FFMA R29, R9.reuse, R8, R29 ;  /* 0x00000008091d7223 */ /* 0x040fe2000000001d */
[CC--:B------:R-:W-:Y:S01]  /*0fa0*/  FFMA R27, R9.reuse, R21.reuse, R27 ;  /* 0x00000015091b7223 */ /* 0x0c0fe2000000001b */
[-C--:B------:R-:W-:Y:S01]  /*0fb0*/  FFMA R34, R9, R22.reuse, R10 ;  /* 0x0000001609227223 */ /* 0x080fe2000000000a */
        /* <DEDUP_REMOVED lines=30> */
[----:B------:R-:W-:Y:S01]  /*11a0*/  FFMA R31, R21, R18, R31 ;  /* 0x00000012151f7223 */ /* 0x000fe2000000001f */
[----:B-1----:R-:W-:Y:S01]  /*11b0*/  FFMA R34, R17, R16, R34 ;  /* 0x0000001011227223 */ /* 0x002fe20000000022 */
[CC--:B------:R-:W-:Y:S01]  /*11c0*/  FFMA R32, R18.reuse, R22.reuse, R32 ;  /* 0x0000001612207223 */ /* 0x0c0fe20000000020 */
[----:B------:R-:W-:Y:S01]  /*11d0*/  FFMA R30, R18, R23, R30 ;  /* 0x00000017121e7223 */ /* 0x000fe2000000001e */
[----:B------:R-:W-:Y:S01]  /*11e0*/  FFMA R15, R21, R19, R8 ;  /* 0x00000013150f7223 */ /* 0x000fe20000000008 */
[C---:B------:R-:W-:Y:S01]  /*11f0*/  FFMA R33, R19.reuse, R22, R33 ;  /* 0x0000001613217223 */ /* 0x040fe20000000021 */
[----:B------:R-:W-:Y:S01]  /*1200*/  FFMA R35, R19, R23, R35 ;  /* 0x0000001713237223 */ /* 0x000fe20000000023 */
        /* <DEDUP_REMOVED lines=14> */
[C---:B-1----:R-:W-:Y:S01]  /*12f0*/  FFMA R27, R10.reuse, R8, R27 ;  /* 0x000000080a1b7223 */ /* 0x042fe2000000001b */
[----:B------:R-:W-:Y:S01]  /*1300*/  FFMA R34, R10, R9, R34 ;  /* 0x000000090a227223 */ /* 0x000fe20000000022 */
[----:B------:R-:W-:Y:S01]  /*1310*/  FFMA R30, R8, R11, R30 ;  /* 0x0000000b081e7223 */ /* 0x000fe2000000001e */
        /* <DEDUP_REMOVED lines=14> */
[----:B------:R-:W-:Y:S01]  /*1400*/  FFMA R19, R8, R17, R15 ;  /* 0x0000001108137223 */ /* 0x000fe2000000000f */
[CC--:B-1----:R-:W-:Y:S01]  /*1410*/  FFMA R32, R16.reuse, R20.reuse, R32 ;  /* 0x0000001410207223 */ /* 0x0c2fe20000000020 */
[----:B------:R-:W-:Y:S01]  /*1420*/  FFMA R30, R16, R21, R30 ;  /* 0x00000015101e7223 */ /* 0x000fe2000000001e */
[----:B------:R-:W-:Y:S01]  /*1430*/  FFMA R33, R20, R17, R33 ;  /* 0x0000001114217223 */ /* 0x000fe20000000021 */
[-C--:B------:R-:W-:Y:S01]  /*1440*/  FFMA R35, R17, R21.reuse, R35 ;  /* 0x0000001511237223 */ /* 0x080fe20000000023 */
[C---:B--2---:R-:W-:Y:S01]  /*1450*/  FFMA R26, R9.reuse, R20, R26 ;  /* 0x00000014091a7223 */ /* 0x044fe2000000001a */
[----:B------:R-:W-:Y:S01]  /*1460*/  FFMA R23, R8, R18, R12 ;  /* 0x0000001208177223 */ /* 0x000fe2000000000c */
        /* <DEDUP_REMOVED lines=32> */
[CC--:B------:R-:W-:Y:S01]  /*1670*/  FFMA R27, R17.reuse, R23.reuse, R27 ;  /* 0x00000017111b7223 */ /* 0x0c0fe2000000001b */
[C---:B------:R-:W-:Y:S01]  /*1680*/  FFMA R32, R18.reuse, R22, R32 ;  /* 0x0000001612207223 */ /* 0x040fe20000000020 */
[----:B-1----:R-:W-:Y:S01]  /*1690*/  FFMA R34, R17, R16, R34 ;  /* 0x0000001011227223 */ /* 0x002fe20000000022 */
[----:B------:R-:W-:Y:S01]  /*16a0*/  FFMA R33, R19, R22, R33 ;  /* 0x0000001613217223 */ /* 0x000fe20000000021 */
        /* <DEDUP_REMOVED lines=11> */
[----:B------:R-:W-:Y:S04]  /*1760*/  LDS.64 R12, [R4+0xe38] ;  /* 0x000e3800040c7984 */ /* 0x000fe80000000a00 */
[----:B------:R-:W0:Y:S04]  /*1770*/  LDS.64 R20, [R0+0xe40] ;  /* 0x000e400000147984 */ /* 0x000e280000000a00 */
[----:B------:R-:W1:Y:S01]  /*1780*/  LDS.64 R8, [R0+0xe38] ;  /* 0x000e380000087984 */ /* 0x000e620000000a00 */
[C---:B0-----:R-:W-:Y:S01]  /*1790*/  FFMA R23, R20.reuse, R12, R15 ;  /* 0x0000000c14177223 */ /* 0x041fe2000000000f */
[C---:B------:R-:W-:Y:S01]  /*17a0*/  FFMA R33, R20.reuse, R13, R33 ;  /* 0x0000000d14217223 */ /* 0x040fe20000000021 */
[C---:B------:R-:W-:Y:S01]  /*17b0*/  FFMA R35, R20.reuse, R18, R35 ;  /* 0x0000001214237223 */ /* 0x040fe20000000023 */
[----:B------:R-:W-:Y:S01]  /*17c0*/  FFMA R20, R20, R19, R10 ;  /* 0x0000001314147223 */ /* 0x000fe2000000000a */
[C---:B-1----:R-:W-:Y:S01]  /*17d0*/  FFMA R29, R8.reuse, R12, R29 ;  /* 0x0000000c081d7223 */ /* 0x042fe2000000001d */
[C---:B------:R-:W-:Y:S01]  /*17e0*/  FFMA R26, R8.reuse, R13, R26 ;  /* 0x0000000d081a7223 */ /* 0x040fe2000000001a */
[C---:B------:R-:W-:Y:S01]  /*17f0*/  FFMA R27, R8.reuse, R18, R27 ;  /* 0x00000012081b7223 */ /* 0x040fe2000000001b */
[----:B------:R-:W-:Y:S01]  /*1800*/  FFMA R34, R8, R19, R34 ;  /* 0x0000001308227223 */ /* 0x000fe20000000022 */
[----:B------:R-:W-:Y:S01]  /*1810*/  FFMA R31, R12, R9, R31 ;  /* 0x000000090c1f7223 */ /* 0x000fe2000000001f */
[C---:B------:R-:W-:Y:S01]  /*1820*/  FFMA R32, R9.reuse, R13, R32 ;  /* 0x0000000d09207223 */ /* 0x040fe20000000020 */
[----:B------:R-:W-:Y:S01]  /*1830*/  FFMA R30, R18, R9, R30 ;  /* 0x00000009121e7223 */ /* 0x000fe2000000001e */
[----:B------:R-:W-:Y:S01]  /*1840*/  FFMA R16, R9, R19, R11 ;  /* 0x0000001309107223 */ /* 0x000fe2000000000b */
[----:B------:R-:W-:Y:S01]  /*1850*/  FFMA R17, R12, R21, R17 ;  /* 0x000000150c117223 */ /* 0x000fe20000000011 */
[----:B------:R-:W-:Y:S01]  /*1860*/  LDS.128 R8, [R4+0xf40] ;  /* 0x000f400004087984 */ /* 0x000fe20000000c00 */
[C---:B------:R-:W-:Y:S01]  /*1870*/  FFMA R22, R21.reuse, R13, R22 ;  /* 0x0000000d15167223 */ /* 0x040fe20000000016 */
[----:B------:R-:W-:Y:S01]  /*1880*/  FFMA R25, R18, R21, R25 ;  /* 0x0000001512197223 */ /* 0x000fe20000000019 */
[----:B------:R-:W-:Y:S01]  /*1890*/  FFMA R28, R21, R19, R28 ;  /* 0x00000013151c7223 */ /* 0x000fe2000000001c */
[----:B------:R-:W-:Y:S04]  /*18a0*/  LDS R4, [R4+0xf3c] ;  /* 0x000f3c0004047984 */ /* 0x000fe80000000800 */
[----:B------:R-:W0:Y:S04]  /*18b0*/  LDS R11, [R0+0xf3c] ;  /* 0x000f3c00000b7984 */ /* 0x000e280000000800 */
[----:B------:R-:W1:Y:S01]  /*18c0*/  LDS.128 R12, [R0+0xf40] ;  /* 0x000f4000000c7984 */ /* 0x000e620000000c00 */
[C---:B0-----:R-:W-:Y:S01]  /*18d0*/  FFMA R29, R11.reuse, R4, R29 ;  /* 0x000000040b1d7223 */ /* 0x041fe2000000001d */
[C---:B------:R-:W-:Y:S01]  /*18e0*/  FFMA R26, R11.reuse, R8, R26 ;  /* 0x000000080b1a7223 */ /* 0x040fe2000000001a */
[CC--:B------:R-:W-:Y:S01]  /*18f0*/  FFMA R27, R11.reuse, R9.reuse, R27 ;  /* 0x000000090b1b7223 */ /* 0x0c0fe2000000001b */
[----:B------:R-:W-:Y:S01]  /*1900*/  FFMA R34, R11, R10, R34 ;  /* 0x0000000a0b227223 */ /* 0x000fe20000000022 */
[C---:B-1----:R-:W-:Y:S01]  /*1910*/  FFMA R31, R12.reuse, R4, R31 ;  /* 0x000000040c1f7223 */ /* 0x042fe2000000001f */
[C---:B------:R-:W-:Y:S01]  /*1920*/  FFMA R32, R12.reuse, R8, R32 ;  /* 0x000000080c207223 */ /* 0x040fe20000000020 */
[C---:B------:R-:W-:Y:S01]  /*1930*/  FFMA R30, R12.reuse, R9, R30 ;  /* 0x000000090c1e7223 */ /* 0x040fe2000000001e */
[-C--:B------:R-:W-:Y:S01]  /*1940*/  FFMA R16, R12, R10.reuse, R16 ;  /* 0x0000000a0c107223 */ /* 0x080fe20000000010 */
[-C--:B------:R-:W-:Y:S01]  /*1950*/  FFMA R23, R4, R13.reuse, R23 ;  /* 0x0000000d04177223 */ /* 0x080fe20000000017 */
[----:B------:R-:W-:Y:S01]  /*1960*/  FFMA R33, R8, R13, R33 ;  /* 0x0000000d08217223 */ /* 0x000fe20000000021 */
[CC--:B------:R-:W-:Y:S01]  /*1970*/  FFMA R35, R13.reuse, R9.reuse, R35 ;  /* 0x000000090d237223 */ /* 0x0c0fe20000000023 */
[----:B------:R-:W-:Y:S01]  /*1980*/  FFMA R20, R13, R10, R20 ;  /* 0x0000000a0d147223 */ /* 0x000fe20000000014 */
[-C--:B------:R-:W-:Y:S01]  /*1990*/  FFMA R17, R4, R14.reuse, R17 ;  /* 0x0000000e04117223 */ /* 0x080fe20000000011 */
[----:B------:R-:W-:Y:S01]  /*19a0*/  FFMA R22, R8, R14, R22 ;  /* 0x0000000e08167223 */ /* 0x000fe20000000016 */
[C---:B------:R-:W-:Y:S01]  /*19b0*/  FFMA R25, R14.reuse, R9, R25 ;  /* 0x000000090e197223 */ /* 0x040fe20000000019 */
[----:B------:R-:W-:Y:S01]  /*19c0*/  FFMA R28, R14, R10, R28 ;  /* 0x0000000a0e1c7223 */ /* 0x000fe2000000001c */
[----:B------:R-:W-:Y:S06]  /*19d0*/  BAR.SYNC.DEFER_BLOCKING 0x0 ;  /* 0x0000000000007b1d */ /* 0x000fec0000010000 */
[----:B------:R-:W-:Y:S05]  /*19e0*/  BRA.U !UP0, `(.L_x_6) ;  /* 0xffffffe908147547 */ /* 0x000fea000b83ffff */
.L_x_0:
[----:B------:R-:W0:Y:S01]  /*19f0*/  LDCU.64 UR12, c[0x0][0x398] ;  /* 0x00007300ff0c77ac */ /* 0x000e220008000a00 */
[C---:B------:R-:W-:Y:S02]  /*1a00*/  IADD3 R13, PT, PT, R24.reuse, 0x1, RZ ;  /* 0x00000001180d7810 */ /* 0x040fe40007ffe0ff */
[C---:B------:R-:W-:Y:S01]  /*1a10*/  IADD3 R0, PT, PT, R7.reuse, 0x1, RZ ;  /* 0x0000000107007810 */ /* 0x040fe20007ffe0ff */
[----:B------:R-:W1:Y:S01]  /*1a20*/  LDCU.64 UR8, c[0x0][0x390] ;  /* 0x00007200ff0877ac */ /* 0x000e620008000a00 */
[C---:B------:R-:W-:Y:S02]  /*1a30*/  IADD3 R14, PT, PT, R7.reuse, 0x2, RZ ;  /* 0x00000002070e7810 */ /* 0x040fe40007ffe0ff */
[C---:B------:R-:W-:Y:S02]  /*1a40*/  IADD3 R12, PT, PT, R24.reuse, 0x2, RZ ;  /* 0x00000002180c7810 */ /* 0x040fe40007ffe0ff */
[C---:B------:R-:W-:Y:S02]  /*1a50*/  IADD3 R6, PT, PT, R7.reuse, 0x3, RZ ;  /* 0x0000000307067810 */ /* 0x040fe40007ffe0ff */
[----:B0-----:R-:W-:Y:S01]  /*1a60*/  ISETP.GE.AND P3, PT, R7, UR13, PT ;  /* 0x0000000d07007c0c */ /* 0x001fe2000bf66270 */
[----:B------:R-:W-:Y:S01]  /*1a70*/  IMAD R10, R24, UR13, RZ ;  /* 0x0000000d180a7c24 */ /* 0x000fe2000f8e02ff */
[----:B------:R-:W-:-:S02]  /*1a80*/  ISETP.GE.AND P0, PT, R0, UR13, PT ;  /* 0x0000000d00007c0c */ /* 0x000fc4000bf06270 */
[C---:B------:R-:W-:Y:S02]  /*1a90*/  ISETP.GE.OR P1, PT, R24.reuse, UR12, P3 ;  /* 0x0000000c18007c0c */ /* 0x040fe40009f26670 */
[----:B------:R-:W-:Y:S02]  /*1aa0*/  ISETP.GE.OR P2, PT, R13, UR12, P3 ;  /* 0x0000000c0d007c0c */ /* 0x000fe40009f46670 */
[----:B------:R-:W-:Y:S02]  /*1ab0*/  SHF.R.S32.HI R0, RZ, 0x1f, R7 ;  /* 0x0000001fff007819 */ /* 0x000fe40000011407 */
[----:B------:R-:W-:Y:S02]  /*1ac0*/  IADD3 R5, P4, PT, R7, R10, RZ ;  /* 0x0000000a07057210 */ /* 0x000fe40007f9e0ff */
[----:B------:R-:W-:Y:S02]  /*1ad0*/  ISETP.GE.OR P5, PT, R24, UR12, P0 ;  /* 0x0000000c18007c0c */ /* 0x000fe400087a6670 */
[----:B------:R-:W-:-:S02]  /*1ae0*/  LEA.HI.X.SX32 R18, R10, R0, 0x1, P4 ;  /* 0x000000000a127211 */ /* 0x000fc400020f0eff */
[----:B-1----:R-:W-:Y:S01]  /*1af0*/  LEA R4, P4, R5, UR8, 0x2 ;  /* 0x0000000805047c11 */ /* 0x002fe2000f8810ff */
[----:B------:R-:W0:Y:S01]  /*1b00*/  @!P1 LDC.64 R2, c[0x0][0x390] ;  /* 0x0000e400ff029b82 */ /* 0x000e220000000a00 */
[----:B------:R-:W-:Y:S02]  /*1b10*/  @!P1 IADD3 R9, PT, PT, R7, R10, RZ ;  /* 0x0000000a07099210 */ /* 0x000fe40007ffe0ff */
[----:B------:R-:W-:Y:S02]  /*1b20*/  LEA.HI.X R5, R5, UR9, R18, 0x2, P4 ;  /* 0x0000000905057c11 */ /* 0x000fe4000a0f1412 */
[----:B------:R-:W-:Y:S02]  /*1b30*/  ISETP.GE.OR P4, PT, R12, UR12, P3 ;  /* 0x0000000c0c007c0c */ /* 0x000fe40009f86670 */
[----:B------:R-:W-:-:S04]  /*1b40*/  IADD3 R18, PT, PT, R10, UR13, RZ ;  /* 0x0000000d0a127c10 */ /* 0x000fc8000fffe0ff */
[----:B------:R-:W-:Y:S01]  /*1b50*/  @!P2 IADD3 R11, PT, PT, R7, R18, RZ ;  /* 0x00000012070ba210 */ /* 0x000fe20007ffe0ff */
[----:B0-----:R-:W-:Y:S02]  /*1b60*/  @!P1 IMAD.WIDE R8, R9, 0x4, R2 ;  /* 0x0000000409089825 */ /* 0x001fe400078e0202 */
[----:B------:R-:W0:Y:S03]  /*1b70*/  @!P2 LDC.64 R2, c[0x0][0x390] ;  /* 0x0000e400ff02ab82 */ /* 0x000e260000000a00 */
[----:B------:R1:W-:Y:S01]  /*1b80*/  @!P1 STG.E desc[UR10][R8.64], R29 ;  /* 0x0000001d08009986 */ /* 0x0003e2000c10190a */
[C---:B------:R-:W-:Y:S02]  /*1b90*/  ISETP.GE.AND P1, PT, R24.reuse, UR12, PT ;  /* 0x0000000c18007c0c */ /* 0x040fe4000bf26270 */
[----:B------:R-:W-:Y:S01]  /*1ba0*/  IADD3 R24, PT, PT, R24, 0x3, RZ ;  /* 0x0000000318187810 */ /* 0x000fe20007ffe0ff */
[----:B------:R-:W-:Y:S01]  /*1bb0*/  @!P5 STG.E desc[UR10][R4.64+0x4], R26 ;  /* 0x0000041a0400d986 */ /* 0x000fe2000c10190a */
[----:B------:R-:W-:-:S02]  /*1bc0*/  ISETP.GE.OR P6, PT, R14, UR13, P1 ;  /* 0x0000000d0e007c0c */ /* 0x000fc40008fc6670 */
[----:B------:R-:W-:Y:S02]  /*1bd0*/  ISETP.GE.OR P1, PT, R6, UR13, P1 ;  /* 0x0000000d06007c0c */ /* 0x000fe40008f26670 */
[----:B------:R-:W-:Y:S02]  /*1be0*/  ISETP.GE.OR P5, PT, R13, UR12, P0 ;  /* 0x0000000c0d007c0c */ /* 0x000fe400087a6670 */
[----:B------:R-:W-:-:S07]  /*1bf0*/  ISETP.GE.OR P3, PT, R24, UR12, P3 ;  /* 0x0000000c18007c0c */ /* 0x000fce0009f66670 */
[----:B------:R-:W-:Y:S01]  /*1c00*/  @!P6 STG.E desc[UR10][R4.64+0x8], R27 ;  /* 0x0000081b0400e986 */ /* 0x000fe2000c10190a */
[----:B-1----:R-:W-:Y:S01]  /*1c10*/  IADD3 R9, P6, PT, R7, R18, RZ ;  /* 0x0000001207097210 */ /* 0x002fe20007fde0ff */
[----:B0-----:R-:W-:Y:S02]  /*1c20*/  @!P2 IMAD.WIDE R10, R11, 0x4, R2 ;  /* 0x000000040b0aa825 */ /* 0x001fe400078e0202 */
[----:B------:R0:W-:Y:S01]  /*1c30*/  @!P1 STG.E desc[UR10][R4.64+0xc], R34 ;  /* 0x00000c2204009986 */ /* 0x0001e2000c10190a */
[----:B------:R-:W-:Y:S01]  /*1c40*/  LEA.HI.X.SX32 R36, R18, R0, 0x1, P6 ;  /* 0x0000000012247211 */ /* 0x000fe200030f0eff */
[----:B------:R-:W1:Y:S01]  /*1c50*/  @!P4 LDC.64 R2, c[0x0][0x390] ;  /* 0x0000e400ff02cb82 */ /* 0x000e620000000a00 */
[C---:B------:R-:W-:Y:S01]  /*1c60*/  LEA R8, P6, R9.reuse, UR8, 0x2 ;  /* 0x0000000809087c11 */ /* 0x040fe2000f8c10ff */
[----:B------:R1:W-:Y:S01]  /*1c70*/  @!P2 STG.E desc[UR10][R10.64], R31 ;  /* 0x0000001f0a00a986 */ /* 0x0003e2000c10190a */
[----:B------:R-:W-:Y:S02]  /*1c80*/  ISETP.GE.AND P1, PT, R14, UR13, PT ;  /* 0x0000000d0e007c0c */ /* 0x000fe4000bf26270 */
[----:B------:R-:W-:-:S02]  /*1c90*/  LEA.HI.X R9, R9, UR9, R36, 0x2, P6 ;  /* 0x0000000909097c11 */ /* 0x000fc4000b0f1424 */
[----:B------:R-:W-:Y:S02]  /*1ca0*/  ISETP.GE.AND P2, PT, R6, UR13, PT ;  /* 0x0000000d06007c0c */ /* 0x000fe4000bf46270 */
[C---:B------:R-:W-:Y:S01]  /*1cb0*/  ISETP.GE.OR P6, PT, R13.reuse, UR12, P1 ;  /* 0x0000000c0d007c0c */ /* 0x040fe20008fc6670 */
[----:B------:R-:W-:Y:S01]  /*1cc0*/  @!P5 STG.E desc[UR10][R8.64+0x4], R32 ;  /* 0x000004200800d986 */ /* 0x000fe2000c10190a */
[----:B------:R-:W-:Y:S01]  /*1cd0*/  ISETP.GE.OR P5, PT, R13, UR12, P2 ;  /* 0x0000000c0d007c0c */ /* 0x000fe200097a6670 */
[----:B0-----:R-:W0:Y:S01]  /*1ce0*/  @!P3 LDC.64 R4, c[0x0][0x390] ;  /* 0x0000e400ff04bb82 */ /* 0x001e220000000a00 */
[----:B------:R-:W-:-:S04]  /*1cf0*/  IADD3 R18, PT, PT, R18, UR13, RZ ;  /* 0x0000000d12127c10 */ /* 0x000fc8000fffe0ff */
[----:B------:R-:W-:-:S05]  /*1d00*/  @!P4 IADD3 R13, PT, PT, R7, R18, RZ ;  /* 0x00000012070dc210 */ /* 0x000fca0007ffe0ff */
[----:B------:R-:W-:Y:S01]  /*1d10*/  @!P6 STG.E desc[UR10][R8.64+0x8], R30 ;  /* 0x0000081e0800e986 */ /* 0x000fe2000c10190a */
[----:B------:R-:W-:Y:S01]  /*1d20*/  IADD3 R6, P6, PT, R7, R18, RZ ;  /* 0x0000001207067210 */ /* 0x000fe20007fde0ff */
[----:B-1----:R-:W-:Y:S02]  /*1d30*/  @!P4 IMAD.WIDE R10, R13, 0x4, R2 ;  /* 0x000000040d0ac825 */ /* 0x002fe400078e0202 */
[----:B------:R1:W-:Y:S01]  /*1d40*/  @!P5 STG.E desc[UR10][R8.64+0xc], R16 ;  /* 0x00000c100800d986 */ /* 0x0003e2000c10190a */
[----:B------:R-:W-:Y:S02]  /*1d50*/  ISETP.GE.OR P5, PT, R12, UR12, P0 ;  /* 0x0000000c0c007c0c */ /* 0x000fe400087a6670 */
[----:B------:R-:W-:Y:S01]  /*1d60*/  LEA.HI.X.SX32 R3, R18, R0, 0x1, P6 ;  /* 0x0000000012037211 */ /* 0x000fe200030f0eff */
[----:B------:R2:W-:Y:S01]  /*1d70*/  @!P4 STG.E desc[UR10][R10.64], R23 ;  /* 0x000000170a00c986 */ /* 0x0005e2000c10190a */
[----:B------:R-:W-:Y:S02]  /*1d80*/  LEA R2, P6, R6, UR8, 0x2 ;  /* 0x0000000806027c11 */ /* 0x000fe4000f8c10ff */
[----:B------:R-:W-:-:S02]  /*1d90*/  IADD3 R18, PT, PT, R18, UR13, RZ ;  /* 0x0000000d12127c10 */ /* 0x000fc4000fffe0ff */
[----:B------:R-:W-:Y:S02]  /*1da0*/  LEA.HI.X R3, R6, UR9, R3, 0x2, P6 ;  /* 0x0000000906037c11 */ /* 0x000fe4000b0f1403 */
[C---:B------:R-:W-:Y:S02]  /*1db0*/  ISETP.GE.OR P4, PT, R12.reuse, UR12, P1 ;  /* 0x0000000c0c007c0c */ /* 0x040fe40008f86670 */
[----:B------:R-:W-:Y:S01]  /*1dc0*/  ISETP.GE.OR P6, PT, R12, UR12, P2 ;  /* 0x0000000c0c007c0c */ /* 0x000fe200097c6670 */
[----:B------:R2:W-:Y:S01]  /*1dd0*/  @!P5 STG.E desc[UR10][R2.64+0x4], R33 ;  /* 0x000004210200d986 */ /* 0x0005e2000c10190a */
[----:B-1----:R-:W-:Y:S02]  /*1de0*/  IADD3 R8, P5, PT, R7, R18, RZ ;  /* 0x0000001207087210 */ /* 0x002fe40007fbe0ff */
[C---:B------:R-:W-:Y:S02]  /*1df0*/  ISETP.GE.OR P0, PT, R24.reuse, UR12, P0 ;  /* 0x0000000c18007c0c */ /* 0x040fe40008706670 */
[----:B------:R-:W-:-:S02]  /*1e00*/  ISETP.GE.OR P1, PT, R24, UR12, P1 ;  /* 0x0000000c18007c0c */ /* 0x000fc40008f26670 */
[----:B------:R-:W-:Y:S02]  /*1e10*/  ISETP.GE.OR P2, PT, R24, UR12, P2 ;  /* 0x0000000c18007c0c */ /* 0x000fe40009746670 */
[----:B------:R-:W-:Y:S01]  /*1e20*/  @!P3 IADD3 R7, PT, PT, R7, R18, RZ ;  /* 0x000000120707b210 */ /* 0x000fe20007ffe0ff */
[----:B------:R2:W-:Y:S01]  /*1e30*/  @!P4 STG.E desc[UR10][R2.64+0x8], R35 ;  /* 0x000008230200c986 */ /* 0x0005e2000c10190a */
[----:B------:R-:W-:Y:S02]  /*1e40*/  LEA.HI.X.SX32 R9, R18, R0, 0x1, P5 ;  /* 0x0000000012097211 */ /* 0x000fe400028f0eff */
[C---:B------:R-:W-:Y:S01]  /*1e50*/  LEA R6, P5, R8.reuse, UR8, 0x2 ;  /* 0x0000000808067c11 */ /* 0x040fe2000f8a10ff */
[----:B0-----:R-:W-:Y:S01]  /*1e60*/  @!P3 IMAD.WIDE R4, R7, 0x4, R4 ;  /* 0x000000040704b825 */ /* 0x001fe200078e0204 */
[----:B------:R2:W-:Y:S02]  /*1e70*/  @!P6 STG.E desc[UR10][R2.64+0xc], R20 ;  /* 0x00000c140200e986 */ /* 0x0005e4000c10190a */
[----:B------:R-:W-:-:S02]  /*1e80*/  LEA.HI.X R7, R8, UR9, R9, 0x2, P5 ;  /* 0x0000000908077c11 */ /* 0x000fc4000a8f1409 */
[----:B------:R2:W-:Y:S04]  /*1e90*/  @!P3 STG.E desc[UR10][R4.64], R17 ;  /* 0x000000110400b986 */ /* 0x0005e8000c10190a */
[----:B------:R2:W-:Y:S04]  /*1ea0*/  @!P0 STG.E desc[UR10][R6.64+0x4], R22 ;  /* 0x0000041606008986 */ /* 0x0005e8000c10190a */
[----:B------:R2:W-:Y:S01]  /*1eb0*/  @!P1 STG.E desc[UR10][R6.64+0x8], R25 ;  /* 0x0000081906009986 */ /* 0x0005e2000c10190a */
[----:B------:R-:W-:Y:S05]  /*1ec0*/  @P2 EXIT ;  /* 0x000000000000294d */ /* 0x000fea0003800000 */
[----:B------:R-:W-:Y:S01]  /*1ed0*/  STG.E desc[UR10][R6.64+0xc], R28 ;  /* 0x00000c1c06007986 */ /* 0x000fe2000c10190a */
[----:B------:R-:W-:Y:S05]  /*1ee0*/  EXIT ;  /* 0x000000000000794d */ /* 0x000fea0003800000 */
.L_x_7:
[----:B------:R-:W-:-:S00]  /*1ef0*/  BRA `(.L_x_7) ;  /* 0xfffffffc00fc7947 */ /* 0x000fc0000383ffff */
[----:B------:R-:W-:-:S00]  /*1f00*/  NOP ;  /* 0x0000000000007918 */ /* 0x000fc00000000000 */
[----:B------:R-:W-:-:S00]  /*1f10*/  NOP ;  /* 0x0000000000007918 */ /* 0x000fc00000000000 */
[----:B------:R-:W-:-:S00]  /*1f20*/  NOP ;  /* 0x0000000000007918 */ /* 0x000fc00000000000 */
[----:B------:R-:W-:-:S00]  /*1f30*/  NOP ;  /* 0x0000000000007918 */ /* 0x000fc00000000000 */
[----:B------:R-:W-:-:S00]  /*1f40*/  NOP ;  /* 0x0000000000007918 */ /* 0x000fc00000000000 */
[----:B------:R-:W-:-:S00]  /*1f50*/  NOP ;  /* 0x0000000000007918 */ /* 0x000fc00000000000 */
[----:B------:R-:W-:-:S00]  /*1f60*/  NOP ;  /* 0x0000000000007918 */ /* 0x000fc00000000000 */
[----:B------:R-:W-:-:S00]  /*1f70*/  NOP ;  /* 0x0000000000007918 */ /* 0x000fc00000000000 */
.L_x_13:


//--------------------- .text._Z17threadTile2x2GemmILi64ELi64ELi16EEvPKfS1_Pfiii --------------------------
	.section	.text._Z17threadTile2x2GemmILi64ELi64ELi16EEvPKfS1_Pfiii,"ax",@progbits
	.align	128
        .global         _Z17threadTile2x2GemmILi64ELi64ELi16EEvPKfS1_Pfiii
        .type           _Z17threadTile2x2GemmILi64ELi64ELi16EEvPKfS1_Pfiii,@function
        .size           _Z17threadTile2x2GemmILi64ELi64ELi16EEvPKfS1_Pfiii,(.L_x_14 - _Z17threadTile2x2GemmILi64ELi64ELi16EEvPKfS1_Pfiii)
        .other          _Z17threadTile2x2GemmILi64ELi64ELi16EEvPKfS1_Pfiii,@"STO_CUDA_ENTRY STV_DEFAULT"
_Z17threadTile2x2GemmILi64ELi64ELi16EEvPKfS1_Pfiii:
.text._Z17threadTile2x2GemmILi64ELi64ELi16EEvPKfS1_Pfiii:
[----:B------:R-:W-:Y:S01]  /*0000*/  LDC R1, c[0x0][0x37c] ;  /* 0x0000df00ff017b82 */ /* 0x000fe20000000800 */
[----:B------:R-:W0:Y:S07]  /*0010*/  S2R R15, SR_TID.Y ;  /* 0x00000000000f7919 */ /* 0x000e2e0000002200 */
[----:B------:R-:W1:Y:S01]  /*0020*/  S2UR UR4, SR_CTAID.Y ;  /* 0x00000000000479c3 */ /* 0x000e620000002600 */
[----:B------:R-:W2:Y:S01]  /*0030*/  LDCU UR8, c[0x0][0x3a0] ;  /* 0x00007400ff0877ac */ /* 0x000ea20008000800 */
[----:B------:R-:W-:Y:S01]  /*0040*/  CS2R R20, SRZ ;  /* 0x0000000000147805 */ /* 0x000fe2000001ff00 */
[----:B------:R-:W3:Y:S01]  /*0050*/  S2R R10, SR_TID.X ;  /* 0x00000000000a7919 */ /* 0x000ee20000002100 */
[----:B------:R-:W-:Y:S01]  /*0060*/  CS2R R18, SRZ ;  /* 0x0000000000127805 */ /* 0x000fe2000001ff00 */
[----:B------:R-:W4:Y:S03]  /*0070*/  LDCU.64 UR6, c[0x0][0x358] ;  /* 0x00006b00ff0677ac */ /* 0x000f260008000a00 */
[----:B------:R-:W5:Y:S01]  /*0080*/  S2UR UR5, SR_CTAID.X ;  /* 0x00000000000579c3 */ /* 0x000f620000002500 */
[----:B--2---:R-:W-:-:S02]  /*0090*/  UISETP.GE.AND UP0, UPT, UR8, 0x1, UPT ;  /* 0x000000010800788c */ /* 0x004fc4000bf06270 */
[----:B-1----:R-:W-:-:S06]  /*00a0*/  USHF.L.U32 UR4, UR4, 0x6, URZ ;  /* 0x0000000604047899 */ /* 0x002fcc00080006ff */
[----:B0-----:R-:W-:Y:S01]  /*00b0*/  LEA R13, R15, UR4, 0x1 ;  /* 0x000000040f0d7c11 */ /* 0x001fe2000f8e08ff */
[----:B-----5:R-:W-:-:S06]  /*00c0*/  USHF.L.U32 UR5, UR5, 0x6, URZ ;  /* 0x0000000605057899 */ /* 0x020fcc00080006ff */
[----:B---3--:R-:W-:Y:S01]  /*00d0*/  LEA R2, R10, UR5, 0x1 ;  /* 0x000000050a027c11 */ /* 0x008fe2000f8e08ff */
[----:B----4-:R-:W-:Y:S06]  /*00e0*/  BRA.U !UP0, `(.L_x_8) ;  /* 0x0000000908a07547 */ /* 0x010fec000b800000 */
[----:B------:R-:W0:Y:S01]  /*00f0*/  S2R R11, SR_CgaCtaId ;  /* 0x00000000000b7919 */ /* 0x000e220000008800 */
[----:B------:R-:W1:Y:S01]  /*0100*/  LDC R17, c[0x0][0x39c] ;  /* 0x0000e700ff117b82 */ /* 0x000e620000000800 */
[----:B------:R-:W-:Y:S02]  /*0110*/  MOV R6, 0x400 ;  /* 0x0000040000067802 */ /* 0x000fe40000000f00 */
[----:B------:R-:W-:Y:S02]  /*0120*/  CS2R R20, SRZ ;  /* 0x0000000000147805 */ /* 0x000fe4000001ff00 */
[----:B------:R-:W-:Y:S02]  /*0130*/  LEA R3, R15, R10, 0x5 ;  /* 0x0000000a0f037211 */ /* 0x000fe400078e28ff */
[----:B------:R-:W-:Y:S02]  /*0140*/  CS2R R18, SRZ ;  /* 0x0000000000127805 */ /* 0x000fe4000001ff00 */
[----:B------:R-:W-:Y:S01]  /*0150*/  IADD3 R0, PT, PT, R6, 0x1040, RZ ;  /* 0x0000104006007810 */ /* 0x000fe20007ffe0ff */
[----:B------:R-:W2:Y:S01]  /*0160*/  LDCU UR10, c[0x0][0x39c] ;  /* 0x00007380ff0a77ac */ /* 0x000ea20008000800 */
[----:B------:R-:W-:Y:S01]  /*0170*/  SHF.R.U32.HI R4, RZ, 0x6, R3 ;  /* 0x00000006ff047819 */ /* 0x000fe20000011603 */
[----:B------:R-:W3:Y:S01]  /*0180*/  LDC R5, c[0x0][0x39c] ;  /* 0x0000e700ff057b82 */ /* 0x000ee20000000800 */
[----:B------:R-:W-:Y:S01]  /*0190*/  LOP3.LUT R12, R3, 0x3f, RZ, 0xc0, !PT ;  /* 0x0000003f030c7812 */ /* 0x000fe200078ec0ff */
[----:B------:R-:W4:Y:S01]  /*01a0*/  LDCU UR11, c[0x0][0x3a0] ;  /* 0x00007400ff0b77ac */ /* 0x000f220008000800 */
[----:B------:R-:W1:Y:S01]  /*01b0*/  LDCU UR9, c[0x0][0x398] ;  /* 0x00007300ff0977ac */ /* 0x000e620008000800 */
[----:B0-----:R-:W-:-:S02]  /*01c0*/  LEA R7, R11, R0, 0x18 ;  /* 0x000000000b077211 */ /* 0x001fc400078ec0ff */
[----:B------:R-:W-:Y:S02]  /*01d0*/  SHF.L.U32 R0, R3, 0x2, RZ ;  /* 0x0000000203007819 */ /* 0x000fe400000006ff */
[----:B------:R-:W-:Y:S01]  /*01e0*/  LEA R6, R11, R6, 0x18 ;  /* 0x000000060b067211 */ /* 0x000fe200078ec0ff */
[----:B------:R-:W-:Y:S01]  /*01f0*/  IMAD R8, R4, 0x104, R7 ;  /* 0x0000010404087824 */ /* 0x000fe200078e0207 */
[----:B------:R-:W-:Y:S01]  /*0200*/  LOP3.LUT R9, R0, 0xfc, RZ, 0xc0, !PT ;  /* 0x000000fc00097812 */ /* 0x000fe200078ec0ff */
[----:B-1----:R-:W-:Y:S01]  /*0210*/  IMAD R11, R4, R17, UR5 ;  /* 0x00000005040b7e24 */ /* 0x002fe2000f8e0211 */
[----:B------:R-:W-:Y:S02]  /*0220*/  LEA R7, R10, R7, 0x3 ;  /* 0x000000070a077211 */ /* 0x000fe400078e18ff */
[----:B------:R-:W-:Y:S02]  /*0230*/  IADD3 R8, PT, PT, R8, R9, RZ ;  /* 0x0000000908087210 */ /* 0x000fe40007ffe0ff */
[C---:B------:R-:W-:Y:S01]  /*0240*/  IADD3 R9, PT, PT, R12.reuse, UR4, RZ ;  /* 0x000000040c097c10 */ /* 0x040fe2000fffe0ff */
[----:B------:R-:W-:Y:S01]  /*0250*/  UMOV UR4, URZ ;  /* 0x000000ff00047c82 */ /* 0x000fe20008000000 */
[----:B------:R-:W-:-:S02]  /*0260*/  IADD3 R0, PT, PT, R12, R11, RZ ;  /* 0x0000000b0c007210 */ /* 0x000fc40007ffe0ff */
[----:B------:R-:W-:Y:S01]  /*0270*/  LEA R10, R15, R6, 0x3 ;  /* 0x000000060f0a7211 */ /* 0x000fe200078e18ff */
[----:B------:R-:W-:Y:S01]  /*0280*/  IMAD R11, R9, UR8, R4 ;  /* 0x00000008090b7c24 */ /* 0x000fe2000f8e0204 */
[----:B--2-4-:R-:W-:-:S07]  /*0290*/  IADD3 R12, PT, PT, R12, UR5, RZ ;  /* 0x000000050c0c7c10 */ /* 0x014fce000fffe0ff */
.L_x_11:
[----:B------:R-:W-:Y:S01]  /*02a0*/  ISETP.GT.U32.AND P0, PT, R3, 0x3ff, PT ;  /* 0x000003ff0300780c */ /* 0x000fe20003f04070 */
[----:B------:R-:W-:-:S12]  /*02b0*/  BSSY.RECONVERGENT B0, `(.L_x_9) ;  /* 0x0000013000007945 */ /* 0x000fd80003800200 */
[----:B------:R-:W-:Y:S05]  /*02c0*/  @P0 BRA `(.L_x_10) ;  /* 0x0000000000440947 */ /* 0x000fea0003800000 */
[----:B------:R-:W-:Y:S02]  /*02d0*/  ISETP.GE.AND P0, PT, R4, UR11, PT ;  /* 0x0000000b04007c0c */ /* 0x000fe4000bf06270 */
[----:B------:R-:W-:Y:S02]  /*02e0*/  CS2R R22, SRZ ;  /* 0x0000000000167805 */ /* 0x000fe4000001ff00 */
[----:B------:R-:W-:Y:S02]  /*02f0*/  ISETP.GE.OR P1, PT, R9, UR9, P0 ;  /* 0x0000000909007c0c */ /* 0x000fe40008726670 */
[----:B------:R-:W-:-:S11]  /*0300*/  ISETP.GE.OR P0, PT, R12, UR10, P0 ;  /* 0x0000000a0c007c0c */ /* 0x000fd60008706670 */
[----:B------:R-:W0:Y:S08]  /*0310*/  @!P1 LDC.64 R16, c[0x0][0x380] ;  /* 0x0000e000ff109b82 */ /* 0x000e300000000a00 */
[----:B------:R-:W1:Y:S01]  /*0320*/  @!P0 LDC.64 R14, c[0x0][0x388] ;  /* 0x0000e200ff0e8b82 */ /* 0x000e620000000a00 */
[----:B0-----:R-:W-:-:S05]  /*0330*/  @!P1 IMAD.WIDE.U32 R16, R11, 0x4, R16 ;  /* 0x000000040b109825 */ /* 0x001fca00078e0010 */
[----:B------:R-:W2:Y:S01]  /*0340*/  @!P1 LDG.E R22, desc[UR6][R16.64] ;  /* 0x0000000610169981 */ /* 0x000ea2000c1e1900 */
[----:B-1----:R-:W-:-:S05]  /*0350*/  @!P0 IMAD.WIDE R14, R0, 0x4, R14 ;  /* 0x00000004000e8825 */ /* 0x002fca00078e020e */
[----:B------:R-:W4:Y:S01]  /*0360*/  @!P0 LDG.E R23, desc[UR6][R14.64] ;  /* 0x000000060e178981 */ /* 0x000f22000c1e1900 */
[----:B------:R-:W-:Y:S02]  /*0370*/  SHF.R.U32.HI R25, RZ, 0x6, R3 ;  /* 0x00000006ff197819 */ /* 0x000fe40000011603 */
[----:B------:R-:W-:-:S03]  /*0380*/  SHF.L.U32 R26, R3, 0x2, RZ ;  /* 0x00000002031a7819 */ /* 0x000fc600000006ff */
[----:B------:R-:W-:Y:S01]  /*0390*/  IMAD R24, R25, 0x104, R6 ;  /* 0x0000010419187824 */ /* 0x000fe200078e0206 */
[----:B------:R-:W-:-:S04]  /*03a0*/  LOP3.LUT R25, R26, 0xfc, RZ, 0xc0, !PT ;  /* 0x000000fc1a197812 */ /* 0x000fc800078ec0ff */
[----:B------:R-:W-:-:S05]  /*03b0*/  IADD3 R25, PT, PT, R25, R24, RZ ;  /* 0x0000001819197210 */ /* 0x000fca0007ffe0ff */
[----:B--2---:R0:W-:Y:S04]  /*03c0*/  STS [R25], R22 ;  /* 0x0000001619007388 */ /* 0x0041e80000000800 */
[----:B----4-:R0:W-:Y:S02]  /*03d0*/  STS [R8], R23 ;  /* 0x0000001708007388 */ /* 0x0101e40000000800 */
.L_x_10:
[----:B------:R-:W-:Y:S05]  /*03e0*/  BSYNC.RECONVERGENT B0 ;  /* 0x0000000000007941 */ /* 0x000fea0003800200 */
.L_x_9:
[----:B------:R-:W-:Y:S01]  /*03f0*/  BAR.SYNC.DEFER_BLOCKING 0x0 ;  /* 0x0000000000007b1d */ /* 0x000fe20000010000 */
[----:B------:R-:W-:Y:S01]  /*0400*/  UIADD3 UR4, UPT, UPT, UR4, 0x10, URZ ;  /* 0x0000001004047890 */ /* 0x000fe2000fffe0ff */
[----:B---3--:R-:W-:Y:S02]  /*0410*/  LEA R0, R5, R0, 0x4 ;  /* 0x0000000005007211 */ /* 0x008fe400078e20ff */
[----:B------:R-:W-:Y:S01]  /*0420*/  IADD3 R11, PT, PT, R11, 0x10, RZ ;  /* 0x000000100b0b7810 */ /* 0x000fe20007ffe0ff */
[----:B------:R-:W-:Y:S01]  /*0430*/  UISETP.GE.AND UP0, UPT, UR4, UR11, UPT ;  /* 0x0000000b0400728c */ /* 0x000fe2000bf06270 */
[----:B------:R-:W-:Y:S01]  /*0440*/  IADD3 R4, PT, PT, R4, 0x10, RZ ;  /* 0x0000001004047810 */ /* 0x000fe20007ffe0ff */
[----:B------:R-:W-:Y:S04]  /*0450*/  LDS.64 R14, [R10] ;  /* 0x000000000a0e7984 */ /* 0x000fe80000000a00 */
[----:B------:R-:W1:Y:S04]  /*0460*/  LDS.64 R16, [R7] ;  /* 0x0000000007107984 */ /* 0x000e680000000a00 */
[----:B0-----:R-:W-:Y:S04]  /*0470*/  LDS R25, [R10+0x104] ;  /* 0x000104000a197984 */ /* 0x001fe80000000800 */
[----:B------:R-:W0:Y:S04]  /*0480*/  LDS R22, [R7+0x104] ;  /* 0x0001040007167984 */ /* 0x000e280000000800 */
[----:B------:R-:W2:Y:S04]  /*0490*/  LDS R23, [R10+0x108] ;  /* 0x000108000a177984 */ /* 0x000ea80000000800 */
[----:B------:R-:W3:Y:S01]  /*04a0*/  LDS R24, [R7+0x108] ;  /* 0x0001080007187984 */ /* 0x000ee20000000800 */
[C---:B-1----:R-:W-:Y:S01]  /*04b0*/  FFMA R26, R14.reuse, R16, R21 ;  /* 0x000000100e1a7223 */ /* 0x042fe20000000015 */
[----:B------:R-:W-:Y:S01]  /*04c0*/  FFMA R21, R14, R17, R18 ;  /* 0x000000110e157223 */ /* 0x000fe20000000012 */
[----:B------:R-:W-:Y:S01]  /*04d0*/  FFMA R18, R16, R15, R19 ;  /* 0x0000000f10127223 */ /* 0x000fe20000000013 */
[----:B------:R-:W-:Y:S01]  /*04e0*/  FFMA R20, R15, R17, R20 ;  /* 0x000000110f147223 */ /* 0x000fe20000000014 */
[----:B------:R-:W-:Y:S04]  /*04f0*/  LDS R19, [R10+0x310] ;  /* 0x000310000a137984 */ /* 0x000fe80000000800 */
[----:B------:R-:W-:Y:S01]  /*0500*/  LDS.64 R14, [R10+0x208] ;  /* 0x000208000a0e7984 */ /* 0x000fe20000000a00 */
[----:B0-----:R-:W-:-:S03]  /*0510*/  FFMA R27, R25, R22, R26 ;  /* 0x00000016191b7223 */ /* 0x001fc6000000001a */
[----:B------:R-:W0:Y:S01]  /*0520*/  LDS.64 R16, [R7+0x208] ;  /* 0x0002080007107984 */ /* 0x000e220000000a00 */
[----:B--2---:R-:W-:Y:S01]  /*0530*/  FFMA R29, R23, R22, R18 ;  /* 0x00000016171d7223 */ /* 0x004fe20000000012 */
[-C--:B---3--:R-:W-:Y:S01]  /*0540*/  FFMA R26, R25, R24.reuse, R21 ;  /* 0x00000018191a7223 */ /* 0x088fe20000000015 */
[----:B------:R-:W-:Y:S01]  /*0550*/  FFMA R24, R23, R24, R20 ;  /* 0x0000001817187223 */ /* 0x000fe20000000014 */
[----:B------:R-:W1:Y:S04]  /*0560*/  LDS R18, [R7+0x30c] ;  /* 0x00030c0007127984 */ /* 0x000e680000000800 */
[----:B------:R-:W2:Y:S04]  /*0570*/  LDS R21, [R10+0x30c] ;  /* 0x00030c000a157984 */ /* 0x000ea80000000800 */
[----:B------:R-:W3:Y:S01]  /*0580*/  LDS R20, [R7+0x310] ;  /* 0x0003100007147984 */ /* 0x000ee20000000800 */
[C---:B0-----:R-:W-:Y:S01]  /*0590*/  FFMA R23, R14.reuse, R17, R26 ;  /* 0x000000110e177223 */ /* 0x041fe2000000001a */
[----:B------:R-:W-:Y:S01]  /*05a0*/  FFMA R22, R14, R16, R27 ;  /* 0x000000100e167223 */ /* 0x000fe2000000001b */
[----:B------:R-:W-:Y:S01]  /*05b0*/  FFMA R26, R16, R15, R29 ;  /* 0x0000000f101a7223 */ /* 0x000fe2000000001d */
[----:B------:R-:W-:-:S02]  /*05c0*/  FFMA R24, R15, R17, R24 ;  /* 0x000000110f187223 */ /* 0x000fc40000000018 */
[----:B------:R-:W-:Y:S01]  /*05d0*/  LDS.64 R14, [R10+0x410] ;  /* 0x000410000a0e7984 */ /* 0x000fe20000000a00 */
[----:B-1----:R-:W-:-:S03]  /*05e0*/  FFMA R27, R19, R18, R26 ;  /* 0x00000012131b7223 */ /* 0x002fc6000000001a */
[----:B------:R-:W0:Y:S01]  /*05f0*/  LDS.64 R16, [R7+0x410] ;  /* 0x0004100007107984 */ /* 0x000e220000000a00 */
[----:B--2---:R-:W-:-:S03]  /*0600*/  FFMA R25, R21, R18, R22 ;  /* 0x0000001215197223 */ /* 0x004fc60000000016 */
[----:B------:R-:W-:Y:S01]  /*0610*/  LDS R18, [R7+0x514] ;  /* 0x0005140007127984 */ /* 0x000fe20000000800 */
[-C--:B---3--:R-:W-:Y:S01]  /*0620*/  FFMA R26, R21, R20.reuse, R23 ;  /* 0x00000014151a7223 */ /* 0x088fe20000000017 */
[----:B------:R-:W-:Y:S02]  /*0630*/  FFMA R24, R19, R20, R24 ;  /* 0x0000001413187223 */ /* 0x000fe40000000018 */
        /* <DEDUP_REMOVED lines=21> */
[----:B------:R-:W-:Y:S04]  /*0790*/  LDS.64 R14, [R10+0x820] ;  /* 0x000820000a0e7984 */ /* 0x000fe80000000a00 */
[----:B------:R-:W0:Y:S01]  /*07a0*/  LDS.64 R16, [R7+0x820] ;  /* 0x0008200007107984 */ /* 0x000e220000000a00 */
[-C--:B-1----:R-:W-:Y:S01]  /*07b0*/  FFMA R27, R19, R18.reuse, R26 ;  /* 0x00000012131b7223 */ /* 0x082fe2000000001a */
[C---:B--2---:R-:W-:Y:S02]  /*07c0*/  FFMA R25, R21.reuse, R18, R22 ;  /* 0x0000001215197223 */ /* 0x044fe40000000016 */
[----:B------:R-:W-:Y:S01]  /*07d0*/  LDS R18, [R7+0x924] ;  /* 0x0009240007127984 */ /* 0x000fe20000000800 */
[-C--:B---3--:R-:W-:Y:S01]  /*07e0*/  FFMA R26, R21, R20.reuse, R23 ;  /* 0x00000014151a7223 */ /* 0x088fe20000000017 */
[----:B------:R-:W-:-:S02]  /*07f0*/  FFMA R24, R19, R20, R24 ;  /* 0x0000001413187223 */ /* 0x000fc40000000018 */
        /* <DEDUP_REMOVED lines=45> */
[----:B0-----:R-:W-:Y:S01]  /*0ad0*/  FFMA R25, R14, R16, R25 ;  /* 0x000000100e197223 */ /* 0x001fe20000000019 */
[----:B------:R-:W-:Y:S01]  /*0ae0*/  FFMA R27, R16, R15, R27 ;  /* 0x0000000f101b7223 */ /* 0x000fe2000000001b */
[-C--:B------:R-:W-:Y:S01]  /*0af0*/  FFMA R22, R14, R17.reuse, R22 ;  /* 0x000000110e167223 */ /* 0x080fe20000000016 */
[----:B------:R-:W-:Y:S01]  /*0b00*/  FFMA R24, R15, R17, R24 ;  /* 0x000000110f187223 */ /* 0x000fe20000000018 */
[-C--:B-1----:R-:W-:Y:S01]  /*0b10*/  FFMA R21, R18, R19.reuse, R25 ;  /* 0x0000001312157223 */ /* 0x082fe20000000019 */
[----:B--2---:R-:W-:Y:S01]  /*0b20*/  FFMA R19, R20, R19, R27 ;  /* 0x0000001314137223 */ /* 0x004fe2000000001b */
[-C--:B---3--:R-:W-:Y:S01]  /*0b30*/  FFMA R18, R18, R23.reuse, R22 ;  /* 0x0000001712127223 */ /* 0x088fe20000000016 */
[----:B------:R-:W-:Y:S01]  /*0b40*/  FFMA R20, R20, R23, R24 ;  /* 0x0000001714147223 */ /* 0x000fe20000000018 */
[----:B------:R-:W-:Y:S06]  /*0b50*/  BAR.SYNC.DEFER_BLOCKING 0x0 ;  /* 0x0000000000007b1d */ /* 0x000fec0000010000 */
[----:B------:R-:W-:Y:S05]  /*0b60*/  BRA.U !UP0, `(.L_x_11) ;  /* 0xfffffff508cc7547 */ /* 0x000fea000b83ffff */
.L_x_8:
[----:B------:R-:W0:Y:S01]  /*0b70*/  LDC.64 R4, c[0x0][0x398] ;  /* 0x0000e600ff047b82 */ /* 0x000e220000000a00 */
[----:B------:R-:W-:Y:S02]  /*0b80*/  IADD3 R0, PT, PT, R2, 0x1, RZ ;  /* 0x0000000102007810 */ /* 0x000fe40007ffe0ff */
[----:B------:R-:W-:-:S05]  /*0b90*/  IADD3 R9, PT, PT, R13, 0x1, RZ ;  /* 0x000000010d097810 */ /* 0x000fca0007ffe0ff */
[----:B------:R-:W1:Y:S01]  /*0ba0*/  LDC.64 R6, c[0x0][0x390] ;  /* 0x0000e400ff067b82 */ /* 0x000e620000000a00 */
[-C--:B0-----:R-:W-:Y:S01]  /*0bb0*/  ISETP.GE.AND P1, PT, R2, R5.reuse, PT ;  /* 0x000000050200720c */ /* 0x081fe20003f26270 */
[CC--:B------:R-:W-:Y:S01]  /*0bc0*/  IMAD R11, R13.reuse, R5.reuse, R5 ;  /* 0x000000050d0b7224 */ /* 0x0c0fe200078e0205 */
[-C--:B------:R-:W-:Y:S01]  /*0bd0*/  ISETP.GE.AND P0, PT, R0, R5.reuse, PT ;  /* 0x000000050000720c */ /* 0x080fe20003f06270 */
[C---:B------:R-:W-:Y:S01]  /*0be0*/  IMAD R3, R13.reuse, R5, R2 ;  /* 0x000000050d037224 */ /* 0x040fe200078e0202 */
[CC--:B------:R-:W-:Y:S02]  /*0bf0*/  ISETP.GE.OR P2, PT, R13.reuse, R4.reuse, P1 ;  /* 0x000000040d00720c */ /* 0x0c0fe40000f46670 */
[-C--:B------:R-:W-:Y:S02]  /*0c00*/  ISETP.GE.OR P3, PT, R13, R4.reuse, P0 ;  /* 0x000000040d00720c */ /* 0x080fe40000766670 */
[CC--:B------:R-:W-:Y:S02]  /*0c10*/  ISETP.GE.OR P1, PT, R9.reuse, R4.reuse, P1 ;  /* 0x000000040900720c */ /* 0x0c0fe40000f26670 */
[----:B------:R-:W-:-:S02]  /*0c20*/  ISETP.GE.OR P0, PT, R9, R4, P0 ;  /* 0x000000040900720c */ /* 0x000fc40000706670 */
[----:B------:R-:W-:Y:S01]  /*0c30*/  IADD3 R11, PT, PT, R2, R11, RZ ;  /* 0x0000000b020b7210 */ /* 0x000fe20007ffe0ff */
[----:B-1----:R-:W-:-:S04]  /*0c40*/  IMAD.WIDE R2, R3, 0x4, R6 ;  /* 0x0000000403027825 */ /* 0x002fc800078e0206 */
[----:B------:R-:W-:Y:S01]  /*0c50*/  IMAD.WIDE R6, R11, 0x4, R6 ;  /* 0x000000040b067825 */ /* 0x000fe200078e0206 */
[----:B------:R0:W-:Y:S04]  /*0c60*/  @!P2 STG.E desc[UR6][R2.64], R21 ;  /* 0x000000150200a986 */ /* 0x0001e8000c101906 */
[----:B------:R0:W-:Y:S04]  /*0c70*/  @!P3 STG.E desc[UR6][R2.64+0x4], R18 ;  /* 0x000004120200b986 */ /* 0x0001e8000c101906 */
[----:B------:R0:W-:Y:S01]  /*0c80*/  @!P1 STG.E desc[UR6][R6.64], R19 ;  /* 0x0000001306009986 */ /* 0x0001e2000c101906 */
[----:B------:R-:W-:Y:S05]  /*0c90*/  @P0 EXIT ;  /* 0x000000000000094d */ /* 0x000fea0003800000 */
[----:B------:R-:W-:Y:S01]  /*0ca0*/  STG.E desc[UR6][R6.64+0x4], R20 ;  /* 0x0000041406007986 */ /* 0x000fe2000c101906 */
[----:B------:R-:W-:Y:S05]  /*0cb0*/  EXIT ;  /* 0x000000000000794d */ /* 0x000fea0003800000 */
.L_x_12:
        /* <DEDUP_REMOVED lines=12> */
.L_x_14:


//--------------------- .nv.shared._Z17threadTile4x4GemmILi64ELi64ELi16EEvPKfS1_Pfiii --------------------------
	.section	.nv.shared._Z17threadTile4x4GemmILi64ELi64ELi16EEvPKfS1_Pfiii,"aw",@nobits
	.sectionflags	@""
	.align	4
.nv.shared._Z17threadTile4x4GemmILi64ELi64ELi16EEvPKfS1_Pfiii:
	.zero		9344


//--------------------- .nv.shared.reserved.0     --------------------------
	.section	.nv.shared.reserved.0,"aw",@nobits
	.weak		__nv_reservedSMEM_offset_0_alias
	.size		__nv_reservedSMEM_offset_0_alias, 0, 64
	.other		__nv_reservedSMEM_offset_0_alias,@"STO_CUDA_RESERVED_SHARED STV_DEFAULT"
__nv_reservedSMEM_offset_0_alias:
	.zero		0
	.zero		64


//--------------------- .nv.shared._Z17threadTile2x2GemmILi64ELi64ELi16EEvPKfS1_Pfiii --------------------------
	.section	.nv.shared._Z17threadTile2x2GemmILi64ELi64ELi16EEvPKfS1_Pfiii,"aw",@nobits
	.sectionflags	@""
	.align	4
.nv.shared._Z17threadTile2x2GemmILi64ELi64ELi16EEvPKfS1_Pfiii:
	.zero		9344


//--------------------- .nv.constant0._Z17threadTile4x4GemmILi64ELi64ELi16EEvPKfS1_Pfiii --------------------------
	.section	.nv.constant0._Z17threadTile4x4GemmILi64ELi64ELi16EEvPKfS1_Pfiii,"a",@progbits
	.sectionflags	@""
	.align	4
.nv.constant0._Z17threadTile4x4GemmILi64ELi64ELi16EEvPKfS1_Pfiii:
	.zero		932


//--------------------- .nv.constant0._Z17threadTile2x2GemmILi64ELi64ELi16EEvPKfS1_Pfiii --------------------------
	.section	.nv.constant0._Z17threadTile2x2GemmILi64ELi64ELi16EEvPKfS1_Pfiii,"a",@progbits
	.sectionflags	@""
	.align	4
.nv.constant0._Z17threadTile2x2GemmILi64ELi64ELi16EEvPKfS1_Pfiii:
	.zero		932


//--------------------- SYMBOLS --------------------------

	.type		.nv.reservedSmem.offset0,@object
	.size		.nv.reservedSmem.offset0,0x4
	.type		.nv.reservedSmem.cap,@object
	.size		.nv.reservedSmem.cap,0x4
